//
// Generated by NVIDIA NVVM Compiler
//
// Compiler Build ID: CL-36424714
// Cuda compilation tools, release 13.0, V13.0.88
// Based on NVVM 20.0.0
//

.version 9.0
.target sm_100
.address_size 64

	// .globl	_Z14forceConstantePfS_S_ifff

.visible .entry _Z14forceConstantePfS_S_ifff(
	.param .u64 .ptr .align 1 _Z14forceConstantePfS_S_ifff_param_0,
	.param .u64 .ptr .align 1 _Z14forceConstantePfS_S_ifff_param_1,
	.param .u64 .ptr .align 1 _Z14forceConstantePfS_S_ifff_param_2,
	.param .u32 _Z14forceConstantePfS_S_ifff_param_3,
	.param .f32 _Z14forceConstantePfS_S_ifff_param_4,
	.param .f32 _Z14forceConstantePfS_S_ifff_param_5,
	.param .f32 _Z14forceConstantePfS_S_ifff_param_6
)
{
	.reg .pred 	%p<2>;
	.reg .b32 	%r<6>;
	.reg .b32 	%f<10>;
	.reg .b64 	%rd<11>;

	ld.param.u64 	%rd1, [_Z14forceConstantePfS_S_ifff_param_0];
	ld.param.u64 	%rd2, [_Z14forceConstantePfS_S_ifff_param_1];
	ld.param.u64 	%rd3, [_Z14forceConstantePfS_S_ifff_param_2];
	ld.param.u32 	%r2, [_Z14forceConstantePfS_S_ifff_param_3];
	ld.param.f32 	%f1, [_Z14forceConstantePfS_S_ifff_param_4];
	ld.param.f32 	%f2, [_Z14forceConstantePfS_S_ifff_param_5];
	ld.param.f32 	%f3, [_Z14forceConstantePfS_S_ifff_param_6];
	mov.u32 	%r3, %ctaid.x;
	mov.u32 	%r4, %ntid.x;
	mov.u32 	%r5, %tid.x;
	mad.lo.s32 	%r1, %r3, %r4, %r5;
	setp.ge.s32 	%p1, %r1, %r2;
	@%p1 bra 	$L__BB0_2;
	cvta.to.global.u64 	%rd4, %rd1;
	cvta.to.global.u64 	%rd5, %rd2;
	cvta.to.global.u64 	%rd6, %rd3;
	mul.wide.s32 	%rd7, %r1, 4;
	add.s64 	%rd8, %rd4, %rd7;
	ld.global.f32 	%f4, [%rd8];
	add.f32 	%f5, %f1, %f4;
	st.global.f32 	[%rd8], %f5;
	add.s64 	%rd9, %rd5, %rd7;
	ld.global.f32 	%f6, [%rd9];
	add.f32 	%f7, %f2, %f6;
	st.global.f32 	[%rd9], %f7;
	add.s64 	%rd10, %rd6, %rd7;
	ld.global.f32 	%f8, [%rd10];
	add.f32 	%f9, %f3, %f8;
	st.global.f32 	[%rd10], %f9;
$L__BB0_2:
	ret;

}
	// .globl	_Z22forceMassiqueConstantePfS_S_S_ifff
.visible .entry _Z22forceMassiqueConstantePfS_S_S_ifff(
	.param .u64 .ptr .align 1 _Z22forceMassiqueConstantePfS_S_S_ifff_param_0,
	.param .u64 .ptr .align 1 _Z22forceMassiqueConstantePfS_S_S_ifff_param_1,
	.param .u64 .ptr .align 1 _Z22forceMassiqueConstantePfS_S_S_ifff_param_2,
	.param .u64 .ptr .align 1 _Z22forceMassiqueConstantePfS_S_S_ifff_param_3,
	.param .u32 _Z22forceMassiqueConstantePfS_S_S_ifff_param_4,
	.param .f32 _Z22forceMassiqueConstantePfS_S_S_ifff_param_5,
	.param .f32 _Z22forceMassiqueConstantePfS_S_S_ifff_param_6,
	.param .f32 _Z22forceMassiqueConstantePfS_S_S_ifff_param_7
)
{
	.reg .pred 	%p<2>;
	.reg .b32 	%r<6>;
	.reg .b32 	%f<11>;
	.reg .b64 	%rd<14>;

	ld.param.u64 	%rd1, [_Z22forceMassiqueConstantePfS_S_S_ifff_param_0];
	ld.param.u64 	%rd2, [_Z22forceMassiqueConstantePfS_S_S_ifff_param_1];
	ld.param.u64 	%rd3, [_Z22forceMassiqueConstantePfS_S_S_ifff_param_2];
	ld.param.u64 	%rd4, [_Z22forceMassiqueConstantePfS_S_S_ifff_param_3];
	ld.param.u32 	%r2, [_Z22forceMassiqueConstantePfS_S_S_ifff_param_4];
	ld.param.f32 	%f1, [_Z22forceMassiqueConstantePfS_S_S_ifff_param_5];
	ld.param.f32 	%f2, [_Z22forceMassiqueConstantePfS_S_S_ifff_param_6];
	ld.param.f32 	%f3, [_Z22forceMassiqueConstantePfS_S_S_ifff_param_7];
	mov.u32 	%r3, %ctaid.x;
	mov.u32 	%r4, %ntid.x;
	mov.u32 	%r5, %tid.x;
	mad.lo.s32 	%r1, %r3, %r4, %r5;
	setp.ge.s32 	%p1, %r1, %r2;
	@%p1 bra 	$L__BB1_2;
	cvta.to.global.u64 	%rd5, %rd4;
	cvta.to.global.u64 	%rd6, %rd1;
	cvta.to.global.u64 	%rd7, %rd2;
	cvta.to.global.u64 	%rd8, %rd3;
	mul.wide.s32 	%rd9, %r1, 4;
	add.s64 	%rd10, %rd5, %rd9;
	ld.global.f32 	%f4, [%rd10];
	add.s64 	%rd11, %rd6, %rd9;
	ld.global.f32 	%f5, [%rd11];
	fma.rn.f32 	%f6, %f1, %f4, %f5;
	st.global.f32 	[%rd11], %f6;
	add.s64 	%rd12, %rd7, %rd9;
	ld.global.f32 	%f7, [%rd12];
	fma.rn.f32 	%f8, %f2, %f4, %f7;
	st.global.f32 	[%rd12], %f8;
	add.s64 	%rd13, %rd8, %rd9;
	ld.global.f32 	%f9, [%rd13];
	fma.rn.f32 	%f10, %f3, %f4, %f9;
	st.global.f32 	[%rd13], %f10;
$L__BB1_2:
	ret;

}
	// .globl	_Z16pousseeArchimedePfS_S_S_S_S_S_ifffff
.visible .entry _Z16pousseeArchimedePfS_S_S_S_S_S_ifffff(
	.param .u64 .ptr .align 1 _Z16pousseeArchimedePfS_S_S_S_S_S_ifffff_param_0,
	.param .u64 .ptr .align 1 _Z16pousseeArchimedePfS_S_S_S_S_S_ifffff_param_1,
	.param .u64 .ptr .align 1 _Z16pousseeArchimedePfS_S_S_S_S_S_ifffff_param_2,
	.param .u64 .ptr .align 1 _Z16pousseeArchimedePfS_S_S_S_S_S_ifffff_param_3,
	.param .u64 .ptr .align 1 _Z16pousseeArchimedePfS_S_S_S_S_S_ifffff_param_4,
	.param .u64 .ptr .align 1 _Z16pousseeArchimedePfS_S_S_S_S_S_ifffff_param_5,
	.param .u64 .ptr .align 1 _Z16pousseeArchimedePfS_S_S_S_S_S_ifffff_param_6,
	.param .u32 _Z16pousseeArchimedePfS_S_S_S_S_S_ifffff_param_7,
	.param .f32 _Z16pousseeArchimedePfS_S_S_S_S_S_ifffff_param_8,
	.param .f32 _Z16pousseeArchimedePfS_S_S_S_S_S_ifffff_param_9,
	.param .f32 _Z16pousseeArchimedePfS_S_S_S_S_S_ifffff_param_10,
	.param .f32 _Z16pousseeArchimedePfS_S_S_S_S_S_ifffff_param_11,
	.param .f32 _Z16pousseeArchimedePfS_S_S_S_S_S_ifffff_param_12
)
{
	.reg .pred 	%p<2>;
	.reg .b32 	%r<6>;
	.reg .b32 	%f<23>;
	.reg .b64 	%rd<14>;
	.reg .b64 	%fd<5>;

	ld.param.u64 	%rd1, [_Z16pousseeArchimedePfS_S_S_S_S_S_ifffff_param_3];
	ld.param.u64 	%rd2, [_Z16pousseeArchimedePfS_S_S_S_S_S_ifffff_param_4];
	ld.param.u64 	%rd3, [_Z16pousseeArchimedePfS_S_S_S_S_S_ifffff_param_5];
	ld.param.u64 	%rd4, [_Z16pousseeArchimedePfS_S_S_S_S_S_ifffff_param_6];
	ld.param.u32 	%r2, [_Z16pousseeArchimedePfS_S_S_S_S_S_ifffff_param_7];
	ld.param.f32 	%f1, [_Z16pousseeArchimedePfS_S_S_S_S_S_ifffff_param_8];
	ld.param.f32 	%f2, [_Z16pousseeArchimedePfS_S_S_S_S_S_ifffff_param_9];
	ld.param.f32 	%f3, [_Z16pousseeArchimedePfS_S_S_S_S_S_ifffff_param_10];
	ld.param.f32 	%f4, [_Z16pousseeArchimedePfS_S_S_S_S_S_ifffff_param_11];
	ld.param.f32 	%f5, [_Z16pousseeArchimedePfS_S_S_S_S_S_ifffff_param_12];
	mov.u32 	%r3, %ctaid.x;
	mov.u32 	%r4, %ntid.x;
	mov.u32 	%r5, %tid.x;
	mad.lo.s32 	%r1, %r3, %r4, %r5;
	setp.ge.s32 	%p1, %r1, %r2;
	@%p1 bra 	$L__BB2_2;
	cvta.to.global.u64 	%rd5, %rd4;
	cvta.to.global.u64 	%rd6, %rd1;
	cvta.to.global.u64 	%rd7, %rd2;
	cvta.to.global.u64 	%rd8, %rd3;
	mul.wide.s32 	%rd9, %r1, 4;
	add.s64 	%rd10, %rd5, %rd9;
	ld.global.f32 	%f6, [%rd10];
	cvt.f64.f32 	%fd1, %f6;
	mul.f64 	%fd2, %fd1, 0d4010BF258BF258BF;
	mul.f64 	%fd3, %fd2, %fd1;
	mul.f64 	%fd4, %fd3, %fd1;
	cvt.rn.f32.f64 	%f7, %fd4;
	mul.f32 	%f8, %f4, %f1;
	mul.f32 	%f9, %f8, %f7;
	mul.f32 	%f10, %f5, %f9;
	add.s64 	%rd11, %rd6, %rd9;
	ld.global.f32 	%f11, [%rd11];
	sub.f32 	%f12, %f11, %f10;
	st.global.f32 	[%rd11], %f12;
	mul.f32 	%f13, %f4, %f2;
	mul.f32 	%f14, %f13, %f7;
	mul.f32 	%f15, %f5, %f14;
	add.s64 	%rd12, %rd7, %rd9;
	ld.global.f32 	%f16, [%rd12];
	sub.f32 	%f17, %f16, %f15;
	st.global.f32 	[%rd12], %f17;
	mul.f32 	%f18, %f4, %f3;
	mul.f32 	%f19, %f18, %f7;
	mul.f32 	%f20, %f5, %f19;
	add.s64 	%rd13, %rd8, %rd9;
	ld.global.f32 	%f21, [%rd13];
	sub.f32 	%f22, %f21, %f20;
	st.global.f32 	[%rd13], %f22;
$L__BB2_2:
	ret;

}
	// .globl	_Z16frottementFluidePfS_S_S_S_S_S_S_S_iff
.visible .entry _Z16frottementFluidePfS_S_S_S_S_S_S_S_iff(
	.param .u64 .ptr .align 1 _Z16frottementFluidePfS_S_S_S_S_S_S_S_iff_param_0,
	.param .u64 .ptr .align 1 _Z16frottementFluidePfS_S_S_S_S_S_S_S_iff_param_1,
	.param .u64 .ptr .align 1 _Z16frottementFluidePfS_S_S_S_S_S_S_S_iff_param_2,
	.param .u64 .ptr .align 1 _Z16frottementFluidePfS_S_S_S_S_S_S_S_iff_param_3,
	.param .u64 .ptr .align 1 _Z16frottementFluidePfS_S_S_S_S_S_S_S_iff_param_4,
	.param .u64 .ptr .align 1 _Z16frottementFluidePfS_S_S_S_S_S_S_S_iff_param_5,
	.param .u64 .ptr .align 1 _Z16frottementFluidePfS_S_S_S_S_S_S_S_iff_param_6,
	.param .u64 .ptr .align 1 _Z16frottementFluidePfS_S_S_S_S_S_S_S_iff_param_7,
	.param .u64 .ptr .align 1 _Z16frottementFluidePfS_S_S_S_S_S_S_S_iff_param_8,
	.param .u32 _Z16frottementFluidePfS_S_S_S_S_S_S_S_iff_param_9,
	.param .f32 _Z16frottementFluidePfS_S_S_S_S_S_S_S_iff_param_10,
	.param .f32 _Z16frottementFluidePfS_S_S_S_S_S_S_S_iff_param_11
)
{
	.reg .pred 	%p<2>;
	.reg .b32 	%r<6>;
	.reg .b32 	%f<21>;
	.reg .b64 	%rd<20>;

	ld.param.u64 	%rd1, [_Z16frottementFluidePfS_S_S_S_S_S_S_S_iff_param_3];
	ld.param.u64 	%rd2, [_Z16frottementFluidePfS_S_S_S_S_S_S_S_iff_param_4];
	ld.param.u64 	%rd3, [_Z16frottementFluidePfS_S_S_S_S_S_S_S_iff_param_5];
	ld.param.u64 	%rd4, [_Z16frottementFluidePfS_S_S_S_S_S_S_S_iff_param_6];
	ld.param.u64 	%rd5, [_Z16frottementFluidePfS_S_S_S_S_S_S_S_iff_param_7];
	ld.param.u64 	%rd6, [_Z16frottementFluidePfS_S_S_S_S_S_S_S_iff_param_8];
	ld.param.u32 	%r2, [_Z16frottementFluidePfS_S_S_S_S_S_S_S_iff_param_9];
	ld.param.f32 	%f1, [_Z16frottementFluidePfS_S_S_S_S_S_S_S_iff_param_10];
	ld.param.f32 	%f2, [_Z16frottementFluidePfS_S_S_S_S_S_S_S_iff_param_11];
	mov.u32 	%r3, %ctaid.x;
	mov.u32 	%r4, %ntid.x;
	mov.u32 	%r5, %tid.x;
	mad.lo.s32 	%r1, %r3, %r4, %r5;
	setp.ge.s32 	%p1, %r1, %r2;
	@%p1 bra 	$L__BB3_2;
	cvta.to.global.u64 	%rd7, %rd1;
	cvta.to.global.u64 	%rd8, %rd2;
	cvta.to.global.u64 	%rd9, %rd3;
	cvta.to.global.u64 	%rd10, %rd4;
	cvta.to.global.u64 	%rd11, %rd5;
	cvta.to.global.u64 	%rd12, %rd6;
	mul.wide.s32 	%rd13, %r1, 4;
	add.s64 	%rd14, %rd7, %rd13;
	ld.global.f32 	%f3, [%rd14];
	add.s64 	%rd15, %rd8, %rd13;
	ld.global.f32 	%f4, [%rd15];
	add.s64 	%rd16, %rd9, %rd13;
	ld.global.f32 	%f5, [%rd16];
	mul.f32 	%f6, %f2, %f3;
	mul.f32 	%f7, %f3, %f6;
	fma.rn.f32 	%f8, %f1, %f3, %f7;
	add.s64 	%rd17, %rd10, %rd13;
	ld.global.f32 	%f9, [%rd17];
	sub.f32 	%f10, %f9, %f8;
	st.global.f32 	[%rd17], %f10;
	mul.f32 	%f11, %f2, %f4;
	mul.f32 	%f12, %f4, %f11;
	fma.rn.f32 	%f13, %f1, %f4, %f12;
	add.s64 	%rd18, %rd11, %rd13;
	ld.global.f32 	%f14, [%rd18];
	sub.f32 	%f15, %f14, %f13;
	st.global.f32 	[%rd18], %f15;
	mul.f32 	%f16, %f2, %f5;
	mul.f32 	%f17, %f5, %f16;
	fma.rn.f32 	%f18, %f1, %f5, %f17;
	add.s64 	%rd19, %rd12, %rd13;
	ld.global.f32 	%f19, [%rd19];
	sub.f32 	%f20, %f19, %f18;
	st.global.f32 	[%rd19], %f20;
$L__BB3_2:
	ret;

}
	// .globl	_Z22frottementFluideAvancePfS_S_S_S_S_S_S_S_S_iffff
.visible .entry _Z22frottementFluideAvancePfS_S_S_S_S_S_S_S_S_iffff(
	.param .u64 .ptr .align 1 _Z22frottementFluideAvancePfS_S_S_S_S_S_S_S_S_iffff_param_0,
	.param .u64 .ptr .align 1 _Z22frottementFluideAvancePfS_S_S_S_S_S_S_S_S_iffff_param_1,
	.param .u64 .ptr .align 1 _Z22frottementFluideAvancePfS_S_S_S_S_S_S_S_S_iffff_param_2,
	.param .u64 .ptr .align 1 _Z22frottementFluideAvancePfS_S_S_S_S_S_S_S_S_iffff_param_3,
	.param .u64 .ptr .align 1 _Z22frottementFluideAvancePfS_S_S_S_S_S_S_S_S_iffff_param_4,
	.param .u64 .ptr .align 1 _Z22frottementFluideAvancePfS_S_S_S_S_S_S_S_S_iffff_param_5,
	.param .u64 .ptr .align 1 _Z22frottementFluideAvancePfS_S_S_S_S_S_S_S_S_iffff_param_6,
	.param .u64 .ptr .align 1 _Z22frottementFluideAvancePfS_S_S_S_S_S_S_S_S_iffff_param_7,
	.param .u64 .ptr .align 1 _Z22frottementFluideAvancePfS_S_S_S_S_S_S_S_S_iffff_param_8,
	.param .u64 .ptr .align 1 _Z22frottementFluideAvancePfS_S_S_S_S_S_S_S_S_iffff_param_9,
	.param .u32 _Z22frottementFluideAvancePfS_S_S_S_S_S_S_S_S_iffff_param_10,
	.param .f32 _Z22frottementFluideAvancePfS_S_S_S_S_S_S_S_S_iffff_param_11,
	.param .f32 _Z22frottementFluideAvancePfS_S_S_S_S_S_S_S_S_iffff_param_12,
	.param .f32 _Z22frottementFluideAvancePfS_S_S_S_S_S_S_S_S_iffff_param_13,
	.param .f32 _Z22frottementFluideAvancePfS_S_S_S_S_S_S_S_S_iffff_param_14
)
{
	.reg .pred 	%p<2>;
	.reg .b32 	%r<6>;
	.reg .b32 	%f<35>;
	.reg .b64 	%rd<25>;
	.reg .b64 	%fd<4>;

	ld.param.u64 	%rd2, [_Z22frottementFluideAvancePfS_S_S_S_S_S_S_S_S_iffff_param_4];
	ld.param.u64 	%rd4, [_Z22frottementFluideAvancePfS_S_S_S_S_S_S_S_S_iffff_param_6];
	ld.param.u64 	%rd5, [_Z22frottementFluideAvancePfS_S_S_S_S_S_S_S_S_iffff_param_7];
	ld.param.u64 	%rd6, [_Z22frottementFluideAvancePfS_S_S_S_S_S_S_S_S_iffff_param_8];
	ld.param.u64 	%rd7, [_Z22frottementFluideAvancePfS_S_S_S_S_S_S_S_S_iffff_param_9];
	ld.param.u32 	%r2, [_Z22frottementFluideAvancePfS_S_S_S_S_S_S_S_S_iffff_param_10];
	ld.param.f32 	%f1, [_Z22frottementFluideAvancePfS_S_S_S_S_S_S_S_S_iffff_param_11];
	ld.param.f32 	%f2, [_Z22frottementFluideAvancePfS_S_S_S_S_S_S_S_S_iffff_param_12];
	ld.param.f32 	%f3, [_Z22frottementFluideAvancePfS_S_S_S_S_S_S_S_S_iffff_param_13];
	ld.param.f32 	%f4, [_Z22frottementFluideAvancePfS_S_S_S_S_S_S_S_S_iffff_param_14];
	mov.u32 	%r3, %ctaid.x;
	mov.u32 	%r4, %ntid.x;
	mov.u32 	%r5, %tid.x;
	mad.lo.s32 	%r1, %r3, %r4, %r5;
	setp.ge.s32 	%p1, %r1, %r2;
	@%p1 bra 	$L__BB4_2;
	ld.param.u64 	%rd24, [_Z22frottementFluideAvancePfS_S_S_S_S_S_S_S_S_iffff_param_5];
	ld.param.u64 	%rd23, [_Z22frottementFluideAvancePfS_S_S_S_S_S_S_S_S_iffff_param_3];
	cvta.to.global.u64 	%rd8, %rd7;
	cvta.to.global.u64 	%rd9, %rd23;
	cvta.to.global.u64 	%rd10, %rd2;
	cvta.to.global.u64 	%rd11, %rd24;
	cvta.to.global.u64 	%rd12, %rd4;
	cvta.to.global.u64 	%rd13, %rd5;
	cvta.to.global.u64 	%rd14, %rd6;
	mul.wide.s32 	%rd15, %r1, 4;
	add.s64 	%rd16, %rd8, %rd15;
	ld.global.f32 	%f5, [%rd16];
	add.s64 	%rd17, %rd9, %rd15;
	ld.global.f32 	%f6, [%rd17];
	add.s64 	%rd18, %rd10, %rd15;
	ld.global.f32 	%f7, [%rd18];
	add.s64 	%rd19, %rd11, %rd15;
	ld.global.f32 	%f8, [%rd19];
	mul.f32 	%f9, %f7, %f7;
	fma.rn.f32 	%f10, %f6, %f6, %f9;
	fma.rn.f32 	%f11, %f8, %f8, %f10;
	mul.f32 	%f12, %f11, %f11;
	cvt.f64.f32 	%fd1, %f5;
	mul.f64 	%fd2, %fd1, 0d40291EB851EB851F;
	mul.f64 	%fd3, %fd2, %fd1;
	cvt.rn.f32.f64 	%f13, %fd3;
	mul.f32 	%f14, %f6, 0f3F000000;
	mul.f32 	%f15, %f2, %f14;
	mul.f32 	%f16, %f1, %f15;
	mul.f32 	%f17, %f16, %f12;
	mul.f32 	%f18, %f17, %f13;
	add.s64 	%rd20, %rd12, %rd15;
	ld.global.f32 	%f19, [%rd20];
	sub.f32 	%f20, %f19, %f18;
	st.global.f32 	[%rd20], %f20;
	mul.f32 	%f21, %f7, 0f3F000000;
	mul.f32 	%f22, %f3, %f21;
	mul.f32 	%f23, %f1, %f22;
	mul.f32 	%f24, %f23, %f12;
	mul.f32 	%f25, %f24, %f13;
	add.s64 	%rd21, %rd13, %rd15;
	ld.global.f32 	%f26, [%rd21];
	sub.f32 	%f27, %f26, %f25;
	st.global.f32 	[%rd21], %f27;
	mul.f32 	%f28, %f8, 0f3F000000;
	mul.f32 	%f29, %f4, %f28;
	mul.f32 	%f30, %f1, %f29;
	mul.f32 	%f31, %f30, %f12;
	mul.f32 	%f32, %f31, %f13;
	add.s64 	%rd22, %rd14, %rd15;
	ld.global.f32 	%f33, [%rd22];
	sub.f32 	%f34, %f33, %f32;
	st.global.f32 	[%rd22], %f34;
$L__BB4_2:
	ret;

}
	// .globl	_Z10attractorsPfS_S_S_S_S_S_ifff
.visible .entry _Z10attractorsPfS_S_S_S_S_S_ifff(
	.param .u64 .ptr .align 1 _Z10attractorsPfS_S_S_S_S_S_ifff_param_0,
	.param .u64 .ptr .align 1 _Z10attractorsPfS_S_S_S_S_S_ifff_param_1,
	.param .u64 .ptr .align 1 _Z10attractorsPfS_S_S_S_S_S_ifff_param_2,
	.param .u64 .ptr .align 1 _Z10attractorsPfS_S_S_S_S_S_ifff_param_3,
	.param .u64 .ptr .align 1 _Z10attractorsPfS_S_S_S_S_S_ifff_param_4,
	.param .u64 .ptr .align 1 _Z10attractorsPfS_S_S_S_S_S_ifff_param_5,
	.param .u64 .ptr .align 1 _Z10attractorsPfS_S_S_S_S_S_ifff_param_6,
	.param .u32 _Z10attractorsPfS_S_S_S_S_S_ifff_param_7,
	.param .f32 _Z10attractorsPfS_S_S_S_S_S_ifff_param_8,
	.param .f32 _Z10attractorsPfS_S_S_S_S_S_ifff_param_9,
	.param .f32 _Z10attractorsPfS_S_S_S_S_S_ifff_param_10
)
{
	.reg .pred 	%p<63>;
	.reg .b32 	%r<45>;
	.reg .b32 	%f<510>;
	.reg .b64 	%rd<89>;

	ld.param.u64 	%rd40, [_Z10attractorsPfS_S_S_S_S_S_ifff_param_0];
	ld.param.u64 	%rd41, [_Z10attractorsPfS_S_S_S_S_S_ifff_param_1];
	ld.param.u64 	%rd42, [_Z10attractorsPfS_S_S_S_S_S_ifff_param_2];
	ld.param.u64 	%rd43, [_Z10attractorsPfS_S_S_S_S_S_ifff_param_6];
	ld.param.u32 	%r24, [_Z10attractorsPfS_S_S_S_S_S_ifff_param_7];
	ld.param.f32 	%f205, [_Z10attractorsPfS_S_S_S_S_S_ifff_param_8];
	ld.param.f32 	%f206, [_Z10attractorsPfS_S_S_S_S_S_ifff_param_9];
	ld.param.f32 	%f207, [_Z10attractorsPfS_S_S_S_S_S_ifff_param_10];
	cvta.to.global.u64 	%rd1, %rd43;
	cvta.to.global.u64 	%rd2, %rd42;
	cvta.to.global.u64 	%rd3, %rd41;
	cvta.to.global.u64 	%rd4, %rd40;
	mov.u32 	%r25, %ctaid.x;
	mov.u32 	%r26, %ntid.x;
	mov.u32 	%r27, %tid.x;
	mad.lo.s32 	%r1, %r25, %r26, %r27;
	setp.ge.s32 	%p1, %r1, %r24;
	@%p1 bra 	$L__BB5_51;
	mul.wide.s32 	%rd44, %r1, 4;
	add.s64 	%rd45, %rd4, %rd44;
	ld.global.f32 	%f1, [%rd45];
	add.s64 	%rd46, %rd3, %rd44;
	ld.global.f32 	%f2, [%rd46];
	add.s64 	%rd47, %rd2, %rd44;
	ld.global.f32 	%f3, [%rd47];
	add.s64 	%rd48, %rd1, %rd44;
	ld.global.f32 	%f4, [%rd48];
	setp.lt.s32 	%p2, %r1, 1;
	mov.f32 	%f435, 0f00000000;
	mov.b32 	%r43, 0;
	mov.f32 	%f436, %f435;
	mov.f32 	%f437, %f435;
	@%p2 bra 	$L__BB5_23;
	mul.f32 	%f5, %f207, %f4;
	min.s32 	%r30, %r1, %r24;
	max.s32 	%r43, %r30, 1;
	setp.lt.s32 	%p3, %r30, 4;
	mov.f32 	%f437, 0f00000000;
	mov.b32 	%r38, 0;
	mov.f32 	%f436, %f437;
	mov.f32 	%f435, %f437;
	@%p3 bra 	$L__BB5_13;
	and.b32  	%r31, %r43, 2147483644;
	neg.s32 	%r36, %r31;
	add.s64 	%rd84, %rd4, 8;
	add.s64 	%rd83, %rd3, 8;
	add.s64 	%rd82, %rd2, 8;
	add.s64 	%rd81, %rd1, 8;
	mov.f32 	%f437, 0f00000000;
$L__BB5_4:
	.pragma "nounroll";
	ld.global.f32 	%f212, [%rd84+-8];
	sub.f32 	%f9, %f212, %f1;
	ld.global.f32 	%f213, [%rd83+-8];
	sub.f32 	%f10, %f213, %f2;
	ld.global.f32 	%f214, [%rd82+-8];
	sub.f32 	%f11, %f214, %f3;
	mul.f32 	%f215, %f10, %f10;
	fma.rn.f32 	%f216, %f9, %f9, %f215;
	fma.rn.f32 	%f12, %f11, %f11, %f216;
	sqrt.rn.f32 	%f13, %f12;
	setp.lt.f32 	%p4, %f13, %f205;
	setp.gt.f32 	%p5, %f13, %f206;
	or.pred  	%p6, %p4, %p5;
	@%p6 bra 	$L__BB5_6;
	ld.global.f32 	%f217, [%rd81+-8];
	mul.f32 	%f218, %f5, %f217;
	div.rn.f32 	%f219, %f218, %f12;
	mul.f32 	%f220, %f9, %f219;
	div.rn.f32 	%f221, %f220, %f13;
	add.f32 	%f435, %f435, %f221;
	mul.f32 	%f222, %f10, %f219;
	div.rn.f32 	%f223, %f222, %f13;
	add.f32 	%f436, %f436, %f223;
	mul.f32 	%f224, %f11, %f219;
	div.rn.f32 	%f225, %f224, %f13;
	add.f32 	%f437, %f437, %f225;
$L__BB5_6:
	ld.global.f32 	%f226, [%rd84+-4];
	sub.f32 	%f20, %f226, %f1;
	ld.global.f32 	%f227, [%rd83+-4];
	sub.f32 	%f21, %f227, %f2;
	ld.global.f32 	%f228, [%rd82+-4];
	sub.f32 	%f22, %f228, %f3;
	mul.f32 	%f229, %f21, %f21;
	fma.rn.f32 	%f230, %f20, %f20, %f229;
	fma.rn.f32 	%f23, %f22, %f22, %f230;
	sqrt.rn.f32 	%f24, %f23;
	setp.lt.f32 	%p7, %f24, %f205;
	setp.gt.f32 	%p8, %f24, %f206;
	or.pred  	%p9, %p7, %p8;
	@%p9 bra 	$L__BB5_8;
	ld.global.f32 	%f231, [%rd81+-4];
	mul.f32 	%f232, %f5, %f231;
	div.rn.f32 	%f233, %f232, %f23;
	mul.f32 	%f234, %f20, %f233;
	div.rn.f32 	%f235, %f234, %f24;
	add.f32 	%f435, %f435, %f235;
	mul.f32 	%f236, %f21, %f233;
	div.rn.f32 	%f237, %f236, %f24;
	add.f32 	%f436, %f436, %f237;
	mul.f32 	%f238, %f22, %f233;
	div.rn.f32 	%f239, %f238, %f24;
	add.f32 	%f437, %f437, %f239;
$L__BB5_8:
	ld.global.f32 	%f240, [%rd84];
	sub.f32 	%f31, %f240, %f1;
	ld.global.f32 	%f241, [%rd83];
	sub.f32 	%f32, %f241, %f2;
	ld.global.f32 	%f242, [%rd82];
	sub.f32 	%f33, %f242, %f3;
	mul.f32 	%f243, %f32, %f32;
	fma.rn.f32 	%f244, %f31, %f31, %f243;
	fma.rn.f32 	%f34, %f33, %f33, %f244;
	sqrt.rn.f32 	%f35, %f34;
	setp.lt.f32 	%p10, %f35, %f205;
	setp.gt.f32 	%p11, %f35, %f206;
	or.pred  	%p12, %p10, %p11;
	@%p12 bra 	$L__BB5_10;
	ld.global.f32 	%f245, [%rd81];
	mul.f32 	%f246, %f5, %f245;
	div.rn.f32 	%f247, %f246, %f34;
	mul.f32 	%f248, %f31, %f247;
	div.rn.f32 	%f249, %f248, %f35;
	add.f32 	%f435, %f435, %f249;
	mul.f32 	%f250, %f32, %f247;
	div.rn.f32 	%f251, %f250, %f35;
	add.f32 	%f436, %f436, %f251;
	mul.f32 	%f252, %f33, %f247;
	div.rn.f32 	%f253, %f252, %f35;
	add.f32 	%f437, %f437, %f253;
$L__BB5_10:
	ld.global.f32 	%f254, [%rd84+4];
	sub.f32 	%f42, %f254, %f1;
	ld.global.f32 	%f255, [%rd83+4];
	sub.f32 	%f43, %f255, %f2;
	ld.global.f32 	%f256, [%rd82+4];
	sub.f32 	%f44, %f256, %f3;
	mul.f32 	%f257, %f43, %f43;
	fma.rn.f32 	%f258, %f42, %f42, %f257;
	fma.rn.f32 	%f45, %f44, %f44, %f258;
	sqrt.rn.f32 	%f46, %f45;
	setp.lt.f32 	%p13, %f46, %f205;
	setp.gt.f32 	%p14, %f46, %f206;
	or.pred  	%p15, %p13, %p14;
	@%p15 bra 	$L__BB5_12;
	ld.global.f32 	%f259, [%rd81+4];
	mul.f32 	%f260, %f5, %f259;
	div.rn.f32 	%f261, %f260, %f45;
	mul.f32 	%f262, %f42, %f261;
	div.rn.f32 	%f263, %f262, %f46;
	add.f32 	%f435, %f435, %f263;
	mul.f32 	%f264, %f43, %f261;
	div.rn.f32 	%f265, %f264, %f46;
	add.f32 	%f436, %f436, %f265;
	mul.f32 	%f266, %f44, %f261;
	div.rn.f32 	%f267, %f266, %f46;
	add.f32 	%f437, %f437, %f267;
$L__BB5_12:
	and.b32  	%r38, %r43, 2147483644;
	add.s32 	%r36, %r36, 4;
	add.s64 	%rd84, %rd84, 16;
	add.s64 	%rd83, %rd83, 16;
	add.s64 	%rd82, %rd82, 16;
	add.s64 	%rd81, %rd81, 16;
	setp.ne.s32 	%p16, %r36, 0;
	@%p16 bra 	$L__BB5_4;
$L__BB5_13:
	and.b32  	%r8, %r43, 3;
	setp.eq.s32 	%p17, %r8, 0;
	@%p17 bra 	$L__BB5_23;
	setp.eq.s32 	%p18, %r8, 1;
	@%p18 bra 	$L__BB5_20;
	mul.wide.u32 	%rd49, %r38, 4;
	add.s64 	%rd17, %rd4, %rd49;
	ld.global.f32 	%f269, [%rd17];
	sub.f32 	%f59, %f269, %f1;
	add.s64 	%rd18, %rd3, %rd49;
	ld.global.f32 	%f270, [%rd18];
	sub.f32 	%f60, %f270, %f2;
	add.s64 	%rd19, %rd2, %rd49;
	ld.global.f32 	%f271, [%rd19];
	sub.f32 	%f61, %f271, %f3;
	mul.f32 	%f272, %f60, %f60;
	fma.rn.f32 	%f273, %f59, %f59, %f272;
	fma.rn.f32 	%f62, %f61, %f61, %f273;
	sqrt.rn.f32 	%f63, %f62;
	setp.lt.f32 	%p19, %f63, %f205;
	setp.gt.f32 	%p20, %f63, %f206;
	or.pred  	%p21, %p19, %p20;
	add.s64 	%rd20, %rd1, %rd49;
	@%p21 bra 	$L__BB5_17;
	ld.global.f32 	%f274, [%rd20];
	mul.f32 	%f275, %f5, %f274;
	div.rn.f32 	%f276, %f275, %f62;
	mul.f32 	%f277, %f59, %f276;
	div.rn.f32 	%f278, %f277, %f63;
	add.f32 	%f435, %f435, %f278;
	mul.f32 	%f279, %f60, %f276;
	div.rn.f32 	%f280, %f279, %f63;
	add.f32 	%f436, %f436, %f280;
	mul.f32 	%f281, %f61, %f276;
	div.rn.f32 	%f282, %f281, %f63;
	add.f32 	%f437, %f437, %f282;
$L__BB5_17:
	ld.global.f32 	%f283, [%rd17+4];
	sub.f32 	%f70, %f283, %f1;
	ld.global.f32 	%f284, [%rd18+4];
	sub.f32 	%f71, %f284, %f2;
	ld.global.f32 	%f285, [%rd19+4];
	sub.f32 	%f72, %f285, %f3;
	mul.f32 	%f286, %f71, %f71;
	fma.rn.f32 	%f287, %f70, %f70, %f286;
	fma.rn.f32 	%f73, %f72, %f72, %f287;
	sqrt.rn.f32 	%f74, %f73;
	setp.lt.f32 	%p22, %f74, %f205;
	setp.gt.f32 	%p23, %f74, %f206;
	or.pred  	%p24, %p22, %p23;
	@%p24 bra 	$L__BB5_19;
	ld.global.f32 	%f288, [%rd20+4];
	mul.f32 	%f289, %f5, %f288;
	div.rn.f32 	%f290, %f289, %f73;
	mul.f32 	%f291, %f70, %f290;
	div.rn.f32 	%f292, %f291, %f74;
	add.f32 	%f435, %f435, %f292;
	mul.f32 	%f293, %f71, %f290;
	div.rn.f32 	%f294, %f293, %f74;
	add.f32 	%f436, %f436, %f294;
	mul.f32 	%f295, %f72, %f290;
	div.rn.f32 	%f296, %f295, %f74;
	add.f32 	%f437, %f437, %f296;
$L__BB5_19:
	add.s32 	%r38, %r38, 2;
$L__BB5_20:
	and.b32  	%r32, %r43, 1;
	setp.eq.b32 	%p25, %r32, 1;
	not.pred 	%p26, %p25;
	@%p26 bra 	$L__BB5_23;
	mul.wide.u32 	%rd50, %r38, 4;
	add.s64 	%rd51, %rd4, %rd50;
	ld.global.f32 	%f297, [%rd51];
	sub.f32 	%f87, %f297, %f1;
	add.s64 	%rd52, %rd3, %rd50;
	ld.global.f32 	%f298, [%rd52];
	sub.f32 	%f88, %f298, %f2;
	add.s64 	%rd53, %rd2, %rd50;
	ld.global.f32 	%f299, [%rd53];
	sub.f32 	%f89, %f299, %f3;
	mul.f32 	%f300, %f88, %f88;
	fma.rn.f32 	%f301, %f87, %f87, %f300;
	fma.rn.f32 	%f90, %f89, %f89, %f301;
	sqrt.rn.f32 	%f91, %f90;
	setp.lt.f32 	%p27, %f91, %f205;
	setp.gt.f32 	%p28, %f91, %f206;
	or.pred  	%p29, %p27, %p28;
	@%p29 bra 	$L__BB5_23;
	add.s64 	%rd55, %rd1, %rd50;
	ld.global.f32 	%f302, [%rd55];
	mul.f32 	%f303, %f5, %f302;
	div.rn.f32 	%f304, %f303, %f90;
	mul.f32 	%f305, %f87, %f304;
	div.rn.f32 	%f306, %f305, %f91;
	add.f32 	%f435, %f435, %f306;
	mul.f32 	%f307, %f88, %f304;
	div.rn.f32 	%f308, %f307, %f91;
	add.f32 	%f436, %f436, %f308;
	mul.f32 	%f309, %f89, %f304;
	div.rn.f32 	%f310, %f309, %f91;
	add.f32 	%f437, %f437, %f310;
$L__BB5_23:
	setp.ge.s32 	%p30, %r43, %r24;
	@%p30 bra 	$L__BB5_28;
	setp.eq.s32 	%p31, %r43, %r1;
	@%p31 bra 	$L__BB5_27;
	mul.wide.u32 	%rd56, %r43, 4;
	add.s64 	%rd57, %rd4, %rd56;
	ld.global.f32 	%f311, [%rd57];
	sub.f32 	%f98, %f311, %f1;
	add.s64 	%rd58, %rd3, %rd56;
	ld.global.f32 	%f312, [%rd58];
	sub.f32 	%f99, %f312, %f2;
	add.s64 	%rd59, %rd2, %rd56;
	ld.global.f32 	%f313, [%rd59];
	sub.f32 	%f100, %f313, %f3;
	mul.f32 	%f314, %f99, %f99;
	fma.rn.f32 	%f315, %f98, %f98, %f314;
	fma.rn.f32 	%f101, %f100, %f100, %f315;
	sqrt.rn.f32 	%f102, %f101;
	setp.lt.f32 	%p32, %f102, %f205;
	setp.gt.f32 	%p33, %f102, %f206;
	or.pred  	%p34, %p32, %p33;
	@%p34 bra 	$L__BB5_27;
	mul.f32 	%f316, %f207, %f4;
	mul.wide.u32 	%rd60, %r43, 4;
	add.s64 	%rd61, %rd1, %rd60;
	ld.global.f32 	%f317, [%rd61];
	mul.f32 	%f318, %f316, %f317;
	div.rn.f32 	%f319, %f318, %f101;
	mul.f32 	%f320, %f98, %f319;
	div.rn.f32 	%f321, %f320, %f102;
	add.f32 	%f435, %f435, %f321;
	mul.f32 	%f322, %f99, %f319;
	div.rn.f32 	%f323, %f322, %f102;
	add.f32 	%f436, %f436, %f323;
	mul.f32 	%f324, %f100, %f319;
	div.rn.f32 	%f325, %f324, %f102;
	add.f32 	%f437, %f437, %f325;
$L__BB5_27:
	add.s32 	%r43, %r43, 1;
$L__BB5_28:
	setp.ge.s32 	%p35, %r43, %r24;
	@%p35 bra 	$L__BB5_50;
	mul.f32 	%f112, %f207, %f4;
	sub.s32 	%r14, %r24, %r43;
	sub.s32 	%r33, %r43, %r24;
	setp.gt.u32 	%p36, %r33, -4;
	@%p36 bra 	$L__BB5_40;
	and.b32  	%r34, %r14, -4;
	neg.s32 	%r41, %r34;
	mul.wide.u32 	%rd62, %r43, 4;
	add.s64 	%rd63, %rd62, 8;
	add.s64 	%rd88, %rd4, %rd63;
	add.s64 	%rd87, %rd3, %rd63;
	add.s64 	%rd86, %rd1, %rd63;
	add.s64 	%rd85, %rd2, %rd63;
$L__BB5_31:
	.pragma "nounroll";
	ld.global.f32 	%f327, [%rd88+-8];
	sub.f32 	%f116, %f327, %f1;
	ld.global.f32 	%f328, [%rd87+-8];
	sub.f32 	%f117, %f328, %f2;
	ld.global.f32 	%f329, [%rd85+-8];
	sub.f32 	%f118, %f329, %f3;
	mul.f32 	%f330, %f117, %f117;
	fma.rn.f32 	%f331, %f116, %f116, %f330;
	fma.rn.f32 	%f119, %f118, %f118, %f331;
	sqrt.rn.f32 	%f120, %f119;
	setp.lt.f32 	%p37, %f120, %f205;
	setp.gt.f32 	%p38, %f120, %f206;
	or.pred  	%p39, %p37, %p38;
	@%p39 bra 	$L__BB5_33;
	ld.global.f32 	%f332, [%rd86+-8];
	mul.f32 	%f333, %f112, %f332;
	div.rn.f32 	%f334, %f333, %f119;
	mul.f32 	%f335, %f116, %f334;
	div.rn.f32 	%f336, %f335, %f120;
	add.f32 	%f435, %f435, %f336;
	mul.f32 	%f337, %f117, %f334;
	div.rn.f32 	%f338, %f337, %f120;
	add.f32 	%f436, %f436, %f338;
	mul.f32 	%f339, %f118, %f334;
	div.rn.f32 	%f340, %f339, %f120;
	add.f32 	%f437, %f437, %f340;
$L__BB5_33:
	ld.global.f32 	%f341, [%rd88+-4];
	sub.f32 	%f127, %f341, %f1;
	ld.global.f32 	%f342, [%rd87+-4];
	sub.f32 	%f128, %f342, %f2;
	ld.global.f32 	%f343, [%rd85+-4];
	sub.f32 	%f129, %f343, %f3;
	mul.f32 	%f344, %f128, %f128;
	fma.rn.f32 	%f345, %f127, %f127, %f344;
	fma.rn.f32 	%f130, %f129, %f129, %f345;
	sqrt.rn.f32 	%f131, %f130;
	setp.lt.f32 	%p40, %f131, %f205;
	setp.gt.f32 	%p41, %f131, %f206;
	or.pred  	%p42, %p40, %p41;
	@%p42 bra 	$L__BB5_35;
	ld.global.f32 	%f346, [%rd86+-4];
	mul.f32 	%f347, %f112, %f346;
	div.rn.f32 	%f348, %f347, %f130;
	mul.f32 	%f349, %f127, %f348;
	div.rn.f32 	%f350, %f349, %f131;
	add.f32 	%f435, %f435, %f350;
	mul.f32 	%f351, %f128, %f348;
	div.rn.f32 	%f352, %f351, %f131;
	add.f32 	%f436, %f436, %f352;
	mul.f32 	%f353, %f129, %f348;
	div.rn.f32 	%f354, %f353, %f131;
	add.f32 	%f437, %f437, %f354;
$L__BB5_35:
	ld.global.f32 	%f355, [%rd88];
	sub.f32 	%f138, %f355, %f1;
	ld.global.f32 	%f356, [%rd87];
	sub.f32 	%f139, %f356, %f2;
	ld.global.f32 	%f357, [%rd85];
	sub.f32 	%f140, %f357, %f3;
	mul.f32 	%f358, %f139, %f139;
	fma.rn.f32 	%f359, %f138, %f138, %f358;
	fma.rn.f32 	%f141, %f140, %f140, %f359;
	sqrt.rn.f32 	%f142, %f141;
	setp.lt.f32 	%p43, %f142, %f205;
	setp.gt.f32 	%p44, %f142, %f206;
	or.pred  	%p45, %p43, %p44;
	@%p45 bra 	$L__BB5_37;
	ld.global.f32 	%f360, [%rd86];
	mul.f32 	%f361, %f112, %f360;
	div.rn.f32 	%f362, %f361, %f141;
	mul.f32 	%f363, %f138, %f362;
	div.rn.f32 	%f364, %f363, %f142;
	add.f32 	%f435, %f435, %f364;
	mul.f32 	%f365, %f139, %f362;
	div.rn.f32 	%f366, %f365, %f142;
	add.f32 	%f436, %f436, %f366;
	mul.f32 	%f367, %f140, %f362;
	div.rn.f32 	%f368, %f367, %f142;
	add.f32 	%f437, %f437, %f368;
$L__BB5_37:
	ld.global.f32 	%f369, [%rd88+4];
	sub.f32 	%f149, %f369, %f1;
	ld.global.f32 	%f370, [%rd87+4];
	sub.f32 	%f150, %f370, %f2;
	ld.global.f32 	%f371, [%rd85+4];
	sub.f32 	%f151, %f371, %f3;
	mul.f32 	%f372, %f150, %f150;
	fma.rn.f32 	%f373, %f149, %f149, %f372;
	fma.rn.f32 	%f152, %f151, %f151, %f373;
	sqrt.rn.f32 	%f153, %f152;
	setp.lt.f32 	%p46, %f153, %f205;
	setp.gt.f32 	%p47, %f153, %f206;
	or.pred  	%p48, %p46, %p47;
	@%p48 bra 	$L__BB5_39;
	ld.global.f32 	%f374, [%rd86+4];
	mul.f32 	%f375, %f112, %f374;
	div.rn.f32 	%f376, %f375, %f152;
	mul.f32 	%f377, %f149, %f376;
	div.rn.f32 	%f378, %f377, %f153;
	add.f32 	%f435, %f435, %f378;
	mul.f32 	%f379, %f150, %f376;
	div.rn.f32 	%f380, %f379, %f153;
	add.f32 	%f436, %f436, %f380;
	mul.f32 	%f381, %f151, %f376;
	div.rn.f32 	%f382, %f381, %f153;
	add.f32 	%f437, %f437, %f382;
$L__BB5_39:
	add.s32 	%r43, %r43, 4;
	add.s32 	%r41, %r41, 4;
	add.s64 	%rd88, %rd88, 16;
	add.s64 	%rd87, %rd87, 16;
	add.s64 	%rd86, %rd86, 16;
	add.s64 	%rd85, %rd85, 16;
	setp.ne.s32 	%p49, %r41, 0;
	@%p49 bra 	$L__BB5_31;
$L__BB5_40:
	and.b32  	%r21, %r14, 3;
	setp.eq.s32 	%p50, %r21, 0;
	@%p50 bra 	$L__BB5_50;
	setp.eq.s32 	%p51, %r21, 1;
	@%p51 bra 	$L__BB5_47;
	mul.wide.u32 	%rd64, %r43, 4;
	add.s64 	%rd33, %rd4, %rd64;
	ld.global.f32 	%f384, [%rd33];
	sub.f32 	%f166, %f384, %f1;
	add.s64 	%rd34, %rd3, %rd64;
	ld.global.f32 	%f385, [%rd34];
	sub.f32 	%f167, %f385, %f2;
	add.s64 	%rd35, %rd2, %rd64;
	ld.global.f32 	%f386, [%rd35];
	sub.f32 	%f168, %f386, %f3;
	mul.f32 	%f387, %f167, %f167;
	fma.rn.f32 	%f388, %f166, %f166, %f387;
	fma.rn.f32 	%f169, %f168, %f168, %f388;
	sqrt.rn.f32 	%f170, %f169;
	setp.lt.f32 	%p52, %f170, %f205;
	setp.gt.f32 	%p53, %f170, %f206;
	or.pred  	%p54, %p52, %p53;
	add.s64 	%rd36, %rd1, %rd64;
	@%p54 bra 	$L__BB5_44;
	ld.global.f32 	%f389, [%rd36];
	mul.f32 	%f390, %f112, %f389;
	div.rn.f32 	%f391, %f390, %f169;
	mul.f32 	%f392, %f166, %f391;
	div.rn.f32 	%f393, %f392, %f170;
	add.f32 	%f435, %f435, %f393;
	mul.f32 	%f394, %f167, %f391;
	div.rn.f32 	%f395, %f394, %f170;
	add.f32 	%f436, %f436, %f395;
	mul.f32 	%f396, %f168, %f391;
	div.rn.f32 	%f397, %f396, %f170;
	add.f32 	%f437, %f437, %f397;
$L__BB5_44:
	ld.global.f32 	%f398, [%rd33+4];
	sub.f32 	%f177, %f398, %f1;
	ld.global.f32 	%f399, [%rd34+4];
	sub.f32 	%f178, %f399, %f2;
	ld.global.f32 	%f400, [%rd35+4];
	sub.f32 	%f179, %f400, %f3;
	mul.f32 	%f401, %f178, %f178;
	fma.rn.f32 	%f402, %f177, %f177, %f401;
	fma.rn.f32 	%f180, %f179, %f179, %f402;
	sqrt.rn.f32 	%f181, %f180;
	setp.lt.f32 	%p55, %f181, %f205;
	setp.gt.f32 	%p56, %f181, %f206;
	or.pred  	%p57, %p55, %p56;
	@%p57 bra 	$L__BB5_46;
	ld.global.f32 	%f403, [%rd36+4];
	mul.f32 	%f404, %f112, %f403;
	div.rn.f32 	%f405, %f404, %f180;
	mul.f32 	%f406, %f177, %f405;
	div.rn.f32 	%f407, %f406, %f181;
	add.f32 	%f435, %f435, %f407;
	mul.f32 	%f408, %f178, %f405;
	div.rn.f32 	%f409, %f408, %f181;
	add.f32 	%f436, %f436, %f409;
	mul.f32 	%f410, %f179, %f405;
	div.rn.f32 	%f411, %f410, %f181;
	add.f32 	%f437, %f437, %f411;
$L__BB5_46:
	add.s32 	%r43, %r43, 2;
$L__BB5_47:
	and.b32  	%r35, %r14, 1;
	setp.eq.b32 	%p58, %r35, 1;
	not.pred 	%p59, %p58;
	@%p59 bra 	$L__BB5_50;
	mul.wide.u32 	%rd65, %r43, 4;
	add.s64 	%rd66, %rd4, %rd65;
	ld.global.f32 	%f412, [%rd66];
	sub.f32 	%f194, %f412, %f1;
	add.s64 	%rd67, %rd3, %rd65;
	ld.global.f32 	%f413, [%rd67];
	sub.f32 	%f195, %f413, %f2;
	add.s64 	%rd68, %rd2, %rd65;
	ld.global.f32 	%f414, [%rd68];
	sub.f32 	%f196, %f414, %f3;
	mul.f32 	%f415, %f195, %f195;
	fma.rn.f32 	%f416, %f194, %f194, %f415;
	fma.rn.f32 	%f197, %f196, %f196, %f416;
	sqrt.rn.f32 	%f198, %f197;
	setp.lt.f32 	%p60, %f198, %f205;
	setp.gt.f32 	%p61, %f198, %f206;
	or.pred  	%p62, %p60, %p61;
	@%p62 bra 	$L__BB5_50;
	add.s64 	%rd70, %rd1, %rd65;
	ld.global.f32 	%f417, [%rd70];
	mul.f32 	%f418, %f112, %f417;
	div.rn.f32 	%f419, %f418, %f197;
	mul.f32 	%f420, %f194, %f419;
	div.rn.f32 	%f421, %f420, %f198;
	add.f32 	%f435, %f435, %f421;
	mul.f32 	%f422, %f195, %f419;
	div.rn.f32 	%f423, %f422, %f198;
	add.f32 	%f436, %f436, %f423;
	mul.f32 	%f424, %f196, %f419;
	div.rn.f32 	%f425, %f424, %f198;
	add.f32 	%f437, %f437, %f425;
$L__BB5_50:
	ld.param.u64 	%rd80, [_Z10attractorsPfS_S_S_S_S_S_ifff_param_5];
	ld.param.u64 	%rd79, [_Z10attractorsPfS_S_S_S_S_S_ifff_param_4];
	ld.param.u64 	%rd78, [_Z10attractorsPfS_S_S_S_S_S_ifff_param_3];
	cvta.to.global.u64 	%rd71, %rd78;
	mul.wide.s32 	%rd72, %r1, 4;
	add.s64 	%rd73, %rd71, %rd72;
	ld.global.f32 	%f426, [%rd73];
	add.f32 	%f427, %f435, %f426;
	st.global.f32 	[%rd73], %f427;
	cvta.to.global.u64 	%rd74, %rd79;
	add.s64 	%rd75, %rd74, %rd72;
	ld.global.f32 	%f428, [%rd75];
	add.f32 	%f429, %f436, %f428;
	st.global.f32 	[%rd75], %f429;
	cvta.to.global.u64 	%rd76, %rd80;
	add.s64 	%rd77, %rd76, %rd72;
	ld.global.f32 	%f430, [%rd77];
	add.f32 	%f431, %f437, %f430;
	st.global.f32 	[%rd77], %f431;
$L__BB5_51:
	ret;

}
	// .globl	_Z13dynamicSchemePfS_S_S_S_S_S_S_S_S_fj
.visible .entry _Z13dynamicSchemePfS_S_S_S_S_S_S_S_S_fj(
	.param .u64 .ptr .align 1 _Z13dynamicSchemePfS_S_S_S_S_S_S_S_S_fj_param_0,
	.param .u64 .ptr .align 1 _Z13dynamicSchemePfS_S_S_S_S_S_S_S_S_fj_param_1,
	.param .u64 .ptr .align 1 _Z13dynamicSchemePfS_S_S_S_S_S_S_S_S_fj_param_2,
	.param .u64 .ptr .align 1 _Z13dynamicSchemePfS_S_S_S_S_S_S_S_S_fj_param_3,
	.param .u64 .ptr .align 1 _Z13dynamicSchemePfS_S_S_S_S_S_S_S_S_fj_param_4,
	.param .u64 .ptr .align 1 _Z13dynamicSchemePfS_S_S_S_S_S_S_S_S_fj_param_5,
	.param .u64 .ptr .align 1 _Z13dynamicSchemePfS_S_S_S_S_S_S_S_S_fj_param_6,
	.param .u64 .ptr .align 1 _Z13dynamicSchemePfS_S_S_S_S_S_S_S_S_fj_param_7,
	.param .u64 .ptr .align 1 _Z13dynamicSchemePfS_S_S_S_S_S_S_S_S_fj_param_8,
	.param .u64 .ptr .align 1 _Z13dynamicSchemePfS_S_S_S_S_S_S_S_S_fj_param_9,
	.param .f32 _Z13dynamicSchemePfS_S_S_S_S_S_S_S_S_fj_param_10,
	.param .u32 _Z13dynamicSchemePfS_S_S_S_S_S_S_S_S_fj_param_11
)
{
	.reg .pred 	%p<2>;
	.reg .b32 	%r<7>;
	.reg .b32 	%f<24>;
	.reg .b64 	%rd<35>;

	ld.param.u64 	%rd2, [_Z13dynamicSchemePfS_S_S_S_S_S_S_S_S_fj_param_1];
	ld.param.u64 	%rd4, [_Z13dynamicSchemePfS_S_S_S_S_S_S_S_S_fj_param_3];
	ld.param.u64 	%rd5, [_Z13dynamicSchemePfS_S_S_S_S_S_S_S_S_fj_param_4];
	ld.param.u64 	%rd6, [_Z13dynamicSchemePfS_S_S_S_S_S_S_S_S_fj_param_5];
	ld.param.u64 	%rd8, [_Z13dynamicSchemePfS_S_S_S_S_S_S_S_S_fj_param_7];
	ld.param.u64 	%rd9, [_Z13dynamicSchemePfS_S_S_S_S_S_S_S_S_fj_param_8];
	ld.param.u64 	%rd10, [_Z13dynamicSchemePfS_S_S_S_S_S_S_S_S_fj_param_9];
	ld.param.f32 	%f1, [_Z13dynamicSchemePfS_S_S_S_S_S_S_S_S_fj_param_10];
	ld.param.u32 	%r2, [_Z13dynamicSchemePfS_S_S_S_S_S_S_S_S_fj_param_11];
	mov.u32 	%r3, %ctaid.x;
	mov.u32 	%r4, %ntid.x;
	mov.u32 	%r5, %tid.x;
	mad.lo.s32 	%r1, %r3, %r4, %r5;
	setp.ge.u32 	%p1, %r1, %r2;
	@%p1 bra 	$L__BB6_2;
	ld.param.u64 	%rd34, [_Z13dynamicSchemePfS_S_S_S_S_S_S_S_S_fj_param_6];
	ld.param.u64 	%rd33, [_Z13dynamicSchemePfS_S_S_S_S_S_S_S_S_fj_param_2];
	ld.param.u64 	%rd32, [_Z13dynamicSchemePfS_S_S_S_S_S_S_S_S_fj_param_0];
	cvta.to.global.u64 	%rd11, %rd10;
	cvta.to.global.u64 	%rd12, %rd34;
	cvta.to.global.u64 	%rd13, %rd4;
	cvta.to.global.u64 	%rd14, %rd8;
	cvta.to.global.u64 	%rd15, %rd5;
	cvta.to.global.u64 	%rd16, %rd9;
	cvta.to.global.u64 	%rd17, %rd6;
	cvta.to.global.u64 	%rd18, %rd32;
	cvta.to.global.u64 	%rd19, %rd2;
	cvta.to.global.u64 	%rd20, %rd33;
	mul.wide.s32 	%rd21, %r1, 4;
	add.s64 	%rd22, %rd11, %rd21;
	ld.global.f32 	%f2, [%rd22];
	add.s64 	%rd23, %rd12, %rd21;
	ld.global.f32 	%f3, [%rd23];
	mul.f32 	%f4, %f1, %f3;
	add.s64 	%rd24, %rd13, %rd21;
	ld.global.f32 	%f5, [%rd24];
	fma.rn.f32 	%f6, %f2, %f4, %f5;
	st.global.f32 	[%rd24], %f6;
	add.s64 	%rd25, %rd14, %rd21;
	ld.global.f32 	%f7, [%rd25];
	mul.f32 	%f8, %f1, %f7;
	add.s64 	%rd26, %rd15, %rd21;
	ld.global.f32 	%f9, [%rd26];
	fma.rn.f32 	%f10, %f2, %f8, %f9;
	st.global.f32 	[%rd26], %f10;
	add.s64 	%rd27, %rd16, %rd21;
	ld.global.f32 	%f11, [%rd27];
	mul.f32 	%f12, %f1, %f11;
	add.s64 	%rd28, %rd17, %rd21;
	ld.global.f32 	%f13, [%rd28];
	fma.rn.f32 	%f14, %f2, %f12, %f13;
	st.global.f32 	[%rd28], %f14;
	ld.global.f32 	%f15, [%rd24];
	add.s64 	%rd29, %rd18, %rd21;
	ld.global.f32 	%f16, [%rd29];
	fma.rn.f32 	%f17, %f1, %f15, %f16;
	st.global.f32 	[%rd29], %f17;
	ld.global.f32 	%f18, [%rd26];
	add.s64 	%rd30, %rd19, %rd21;
	ld.global.f32 	%f19, [%rd30];
	fma.rn.f32 	%f20, %f1, %f18, %f19;
	st.global.f32 	[%rd30], %f20;
	ld.global.f32 	%f21, [%rd28];
	add.s64 	%rd31, %rd20, %rd21;
	ld.global.f32 	%f22, [%rd31];
	fma.rn.f32 	%f23, %f1, %f21, %f22;
	st.global.f32 	[%rd31], %f23;
	mov.b32 	%r6, 0;
	st.global.u32 	[%rd23], %r6;
	st.global.u32 	[%rd25], %r6;
	st.global.u32 	[%rd27], %r6;
$L__BB6_2:
	ret;

}


// ===== COMPILED SASS (sm_100) =====

	.target	sm_100

	.elftype	@"ET_EXEC"


//--------------------- .note.nv.tkinfo           --------------------------
	.section	.note.nv.tkinfo,"",@"SHT_NOTE"
	.sectionflags	@"SHF_NOTE_NV_TKINFO"
	.tkinfo
        /*0018*/ 	.word	0x00000002
        /*0030*/ 	.string	""
        /*0030*/ 	.string	"ptxas"
        /*0030*/ 	.string	"Cuda compilation tools, release 13.0, V13.0.88"
        /*0030*/ 	.string	"Build cuda_13.0.r13.0/compiler.36424714_0"
        /*0030*/ 	.string	"-arch sm_100 -m 64 "



//--------------------- .note.nv.cuinfo           --------------------------
	.section	.note.nv.cuinfo,"",@"SHT_NOTE"
	.sectionflags	@"SHF_NOTE_NV_CUINFO"
        /*0018*/ 	.short	0x0002
        /*001a*/ 	.short	0x0064
        /*001c*/ 	.short	0x0082
	.zero		2


//--------------------- .nv.info                  --------------------------
	.section	.nv.info,"",@"SHT_CUDA_INFO"
	.align	4


	//----- nvinfo : EIATTR_REGCOUNT
	.align		4
        /*0000*/ 	.byte	0x04, 0x2f
        /*0002*/ 	.short	(.L_1 - .L_0)
	.align		4
.L_0:
        /*0004*/ 	.word	index@(_Z14forceConstantePfS_S_ifff)
        /*0008*/ 	.word	0x00000010


	//----- nvinfo : EIATTR_FRAME_SIZE
	.align		4
.L_1:
        /*000c*/ 	.byte	0x04, 0x11
        /*000e*/ 	.short	(.L_3 - .L_2)
	.align		4
.L_2:
        /*0010*/ 	.word	index@(_Z14forceConstantePfS_S_ifff)
        /*0014*/ 	.word	0x00000000


	//----- nvinfo : EIATTR_REGCOUNT
	.align		4
.L_3:
        /*0018*/ 	.byte	0x04, 0x2f
        /*001a*/ 	.short	(.L_5 - .L_4)
	.align		4
.L_4:
        /*001c*/ 	.word	index@(_Z22forceMassiqueConstantePfS_S_S_ifff)
        /*0020*/ 	.word	0x00000012


	//----- nvinfo : EIATTR_FRAME_SIZE
	.align		4
.L_5:
        /*0024*/ 	.byte	0x04, 0x11
        /*0026*/ 	.short	(.L_7 - .L_6)
	.align		4
.L_6:
        /*0028*/ 	.word	index@(_Z22forceMassiqueConstantePfS_S_S_ifff)
        /*002c*/ 	.word	0x00000000


	//----- nvinfo : EIATTR_REGCOUNT
	.align		4
.L_7:
        /*0030*/ 	.byte	0x04, 0x2f
        /*0032*/ 	.short	(.L_9 - .L_8)
	.align		4
.L_8:
        /*0034*/ 	.word	index@(_Z16pousseeArchimedePfS_S_S_S_S_S_ifffff)
        /*0038*/ 	.word	0x00000016


	//----- nvinfo : EIATTR_FRAME_SIZE
	.align		4
.L_9:
        /*003c*/ 	.byte	0x04, 0x11
        /*003e*/ 	.short	(.L_11 - .L_10)
	.align		4
.L_10:
        /*0040*/ 	.word	index@(_Z16pousseeArchimedePfS_S_S_S_S_S_ifffff)
        /*0044*/ 	.word	0x00000000


	//----- nvinfo : EIATTR_REGCOUNT
	.align		4
.L_11:
        /*0048*/ 	.byte	0x04, 0x2f
        /*004a*/ 	.short	(.L_13 - .L_12)
	.align		4
.L_12:
        /*004c*/ 	.word	index@(_Z16frottementFluidePfS_S_S_S_S_S_S_S_iff)
        /*0050*/ 	.word	0x00000012


	//----- nvinfo : EIATTR_FRAME_SIZE
	.align		4
.L_13:
        /*0054*/ 	.byte	0x04, 0x11
        /*0056*/ 	.short	(.L_15 - .L_14)
	.align		4
.L_14:
        /*0058*/ 	.word	index@(_Z16frottementFluidePfS_S_S_S_S_S_S_S_iff)
        /*005c*/ 	.word	0x00000000


	//----- nvinfo : EIATTR_REGCOUNT
	.align		4
.L_15:
        /*0060*/ 	.byte	0x04, 0x2f
        /*0062*/ 	.short	(.L_17 - .L_16)
	.align		4
.L_16:
        /*0064*/ 	.word	index@(_Z22frottementFluideAvancePfS_S_S_S_S_S_S_S_S_iffff)
        /*0068*/ 	.word	0x00000016


	//----- nvinfo : EIATTR_FRAME_SIZE
	.align		4
.L_17:
        /*006c*/ 	.byte	0x04, 0x11
        /*006e*/ 	.short	(.L_19 - .L_18)
	.align		4
.L_18:
        /*0070*/ 	.word	index@(_Z22frottementFluideAvancePfS_S_S_S_S_S_S_S_S_iffff)
        /*0074*/ 	.word	0x00000000


	//----- nvinfo : EIATTR_REGCOUNT
	.align		4
.L_19:
        /*0078*/ 	.byte	0x04, 0x2f
        /*007a*/ 	.short	(.L_21 - .L_20)
	.align		4
.L_20:
        /*007c*/ 	.word	index@(_Z10attractorsPfS_S_S_S_S_S_ifff)
        /*0080*/ 	.word	0x00000025


	//----- nvinfo : EIATTR_FRAME_SIZE
	.align		4
.L_21:
        /*0084*/ 	.byte	0x04, 0x11
        /*0086*/ 	.short	(.L_23 - .L_22)
	.align		4
.L_22:
        /*0088*/ 	.word	index@($__internal_1_$__cuda_sm3x_div_rn_noftz_f32_slowpath)
        /*008c*/ 	.word	0x00000000


	//----- nvinfo : EIATTR_FRAME_SIZE
	.align		4
.L_23:
        /*0090*/ 	.byte	0x04, 0x11
        /*0092*/ 	.short	(.L_25 - .L_24)
	.align		4
.L_24:
        /*0094*/ 	.word	index@($__internal_0_$__cuda_sm20_sqrt_rn_f32_slowpath)
        /*0098*/ 	.word	0x00000000


	//----- nvinfo : EIATTR_FRAME_SIZE
	.align		4
.L_25:
        /*009c*/ 	.byte	0x04, 0x11
        /*009e*/ 	.short	(.L_27 - .L_26)
	.align		4
.L_26:
        /*00a0*/ 	.word	index@(_Z10attractorsPfS_S_S_S_S_S_ifff)
        /*00a4*/ 	.word	0x00000000


	//----- nvinfo : EIATTR_REGCOUNT
	.align		4
.L_27:
        /*00a8*/ 	.byte	0x04, 0x2f
        /*00aa*/ 	.short	(.L_29 - .L_28)
	.align		4
.L_28:
        /*00ac*/ 	.word	index@(_Z13dynamicSchemePfS_S_S_S_S_S_S_S_S_fj)
        /*00b0*/ 	.word	0x0000001c


	//----- nvinfo : EIATTR_FRAME_SIZE
	.align		4
.L_29:
        /*00b4*/ 	.byte	0x04, 0x11
        /*00b6*/ 	.short	(.L_31 - .L_30)
	.align		4
.L_30:
        /*00b8*/ 	.word	index@(_Z13dynamicSchemePfS_S_S_S_S_S_S_S_S_fj)
        /*00bc*/ 	.word	0x00000000


	//----- nvinfo : EIATTR_MIN_STACK_SIZE
	.align		4
.L_31:
        /*00c0*/ 	.byte	0x04, 0x12
        /*00c2*/ 	.short	(.L_33 - .L_32)
	.align		4
.L_32:
        /*00c4*/ 	.word	index@(_Z13dynamicSchemePfS_S_S_S_S_S_S_S_S_fj)
        /*00c8*/ 	.word	0x00000000


	//----- nvinfo : EIATTR_MIN_STACK_SIZE
	.align		4
.L_33:
        /*00cc*/ 	.byte	0x04, 0x12
        /*00ce*/ 	.short	(.L_35 - .L_34)
	.align		4
.L_34:
        /*00d0*/ 	.word	index@(_Z10attractorsPfS_S_S_S_S_S_ifff)
        /*00d4*/ 	.word	0x00000000


	//----- nvinfo : EIATTR_MIN_STACK_SIZE
	.align		4
.L_35:
        /*00d8*/ 	.byte	0x04, 0x12
        /*00da*/ 	.short	(.L_37 - .L_36)
	.align		4
.L_36:
        /*00dc*/ 	.word	index@(_Z22frottementFluideAvancePfS_S_S_S_S_S_S_S_S_iffff)
        /*00e0*/ 	.word	0x00000000


	//----- nvinfo : EIATTR_MIN_STACK_SIZE
	.align		4
.L_37:
        /*00e4*/ 	.byte	0x04, 0x12
        /*00e6*/ 	.short	(.L_39 - .L_38)
	.align		4
.L_38:
        /*00e8*/ 	.word	index@(_Z16frottementFluidePfS_S_S_S_S_S_S_S_iff)
        /*00ec*/ 	.word	0x00000000


	//----- nvinfo : EIATTR_MIN_STACK_SIZE
	.align		4
.L_39:
        /*00f0*/ 	.byte	0x04, 0x12
        /*00f2*/ 	.short	(.L_41 - .L_40)
	.align		4
.L_40:
        /*00f4*/ 	.word	index@(_Z16pousseeArchimedePfS_S_S_S_S_S_ifffff)
        /*00f8*/ 	.word	0x00000000


	//----- nvinfo : EIATTR_MIN_STACK_SIZE
	.align		4
.L_41:
        /*00fc*/ 	.byte	0x04, 0x12
        /*00fe*/ 	.short	(.L_43 - .L_42)
	.align		4
.L_42:
        /*0100*/ 	.word	index@(_Z22forceMassiqueConstantePfS_S_S_ifff)
        /*0104*/ 	.word	0x00000000


	//----- nvinfo : EIATTR_MIN_STACK_SIZE
	.align		4
.L_43:
        /*0108*/ 	.byte	0x04, 0x12
        /*010a*/ 	.short	(.L_45 - .L_44)
	.align		4
.L_44:
        /*010c*/ 	.word	index@(_Z14forceConstantePfS_S_ifff)
        /*0110*/ 	.word	0x00000000
.L_45:


//--------------------- .nv.compat                --------------------------
	.section	.nv.compat,"",@"SHT_CUDA_COMPAT_INFO"
	.align	4
        /*0000*/ 	.byte	0x02, 0x09, 0x00, 0x00, 0x02, 0x02, 0x01, 0x00, 0x02, 0x05, 0x05, 0x00, 0x03, 0x07, 0x01, 0x01
        /*0010*/ 	.byte	0x02, 0x03, 0x00, 0x00, 0x02, 0x06, 0x01, 0x00, 0x04, 0x0b, 0x08, 0x00, 0x01, 0x00, 0x00, 0x00
        /*0020*/ 	.byte	0x00, 0x00, 0x00, 0x00


//--------------------- .nv.info._Z13dynamicSchemePfS_S_S_S_S_S_S_S_S_fj --------------------------
	.section	.nv.info._Z13dynamicSchemePfS_S_S_S_S_S_S_S_S_fj,"",@"SHT_CUDA_INFO"
	.sectionflags	@""
	.align	4


	//----- nvinfo : EIATTR_CUDA_API_VERSION
	.align		4
        /*0000*/ 	.byte	0x04, 0x37
        /*0002*/ 	.short	(.L_47 - .L_46)
.L_46:
        /*0004*/ 	.word	0x00000082


	//----- nvinfo : EIATTR_KPARAM_INFO
	.align		4
.L_47:
        /*0008*/ 	.byte	0x04, 0x17
        /*000a*/ 	.short	(.L_49 - .L_48)
.L_48:
        /*000c*/ 	.word	0x00000000
        /*0010*/ 	.short	0x000b
        /*0012*/ 	.short	0x0054
        /*0014*/ 	.byte	0x00, 0xf0, 0x11, 0x00


	//----- nvinfo : EIATTR_KPARAM_INFO
	.align		4
.L_49:
        /*0018*/ 	.byte	0x04, 0x17
        /*001a*/ 	.short	(.L_51 - .L_50)
.L_50:
        /*001c*/ 	.word	0x00000000
        /*0020*/ 	.short	0x000a
        /*0022*/ 	.short	0x0050
        /*0024*/ 	.byte	0x00, 0xf0, 0x11, 0x00


	//----- nvinfo : EIATTR_KPARAM_INFO
	.align		4
.L_51:
        /*0028*/ 	.byte	0x04, 0x17
        /*002a*/ 	.short	(.L_53 - .L_52)
.L_52:
        /*002c*/ 	.word	0x00000000
        /*0030*/ 	.short	0x0009
        /*0032*/ 	.short	0x0048
        /*0034*/ 	.byte	0x00, 0xf5, 0x21, 0x00


	//----- nvinfo : EIATTR_KPARAM_INFO
	.align		4
.L_53:
        /*0038*/ 	.byte	0x04, 0x17
        /*003a*/ 	.short	(.L_55 - .L_54)
.L_54:
        /*003c*/ 	.word	0x00000000
        /*0040*/ 	.short	0x0008
        /*0042*/ 	.short	0x0040
        /*0044*/ 	.byte	0x00, 0xf5, 0x21, 0x00


	//----- nvinfo : EIATTR_KPARAM_INFO
	.align		4
.L_55:
        /*0048*/ 	.byte	0x04, 0x17
        /*004a*/ 	.short	(.L_57 - .L_56)
.L_56:
        /*004c*/ 	.word	0x00000000
        /*0050*/ 	.short	0x0007
        /*0052*/ 	.short	0x0038
        /*0054*/ 	.byte	0x00, 0xf5, 0x21, 0x00


	//----- nvinfo : EIATTR_KPARAM_INFO
	.align		4
.L_57:
        /*0058*/ 	.byte	0x04, 0x17
        /*005a*/ 	.short	(.L_59 - .L_58)
.L_58:
        /*005c*/ 	.word	0x00000000
        /*0060*/ 	.short	0x0006
        /*0062*/ 	.short	0x0030
        /*0064*/ 	.byte	0x00, 0xf5, 0x21, 0x00


	//----- nvinfo : EIATTR_KPARAM_INFO
	.align		4
.L_59:
        /*0068*/ 	.byte	0x04, 0x17
        /*006a*/ 	.short	(.L_61 - .L_60)
.L_60:
        /*006c*/ 	.word	0x00000000
        /*0070*/ 	.short	0x0005
        /*0072*/ 	.short	0x0028
        /*0074*/ 	.byte	0x00, 0xf5, 0x21, 0x00


	//----- nvinfo : EIATTR_KPARAM_INFO
	.align		4
.L_61:
        /*0078*/ 	.byte	0x04, 0x17
        /*007a*/ 	.short	(.L_63 - .L_62)
.L_62:
        /*007c*/ 	.word	0x00000000
        /*0080*/ 	.short	0x0004
        /*0082*/ 	.short	0x0020
        /*0084*/ 	.byte	0x00, 0xf5, 0x21, 0x00


	//----- nvinfo : EIATTR_KPARAM_INFO
	.align		4
.L_63:
        /*0088*/ 	.byte	0x04, 0x17
        /*008a*/ 	.short	(.L_65 - .L_64)
.L_64:
        /*008c*/ 	.word	0x00000000
        /*0090*/ 	.short	0x0003
        /*0092*/ 	.short	0x0018
        /*0094*/ 	.byte	0x00, 0xf5, 0x21, 0x00


	//----- nvinfo : EIATTR_KPARAM_INFO
	.align		4
.L_65:
        /*0098*/ 	.byte	0x04, 0x17
        /*009a*/ 	.short	(.L_67 - .L_66)
.L_66:
        /*009c*/ 	.word	0x00000000
        /*00a0*/ 	.short	0x0002
        /*00a2*/ 	.short	0x0010
        /*00a4*/ 	.byte	0x00, 0xf5, 0x21, 0x00


	//----- nvinfo : EIATTR_KPARAM_INFO
	.align		4
.L_67:
        /*00a8*/ 	.byte	0x04, 0x17
        /*00aa*/ 	.short	(.L_69 - .L_68)
.L_68:
        /*00ac*/ 	.word	0x00000000
        /*00b0*/ 	.short	0x0001
        /*00b2*/ 	.short	0x0008
        /*00b4*/ 	.byte	0x00, 0xf5, 0x21, 0x00


	//----- nvinfo : EIATTR_KPARAM_INFO
	.align		4
.L_69:
        /*00b8*/ 	.byte	0x04, 0x17
        /*00ba*/ 	.short	(.L_71 - .L_70)
.L_70:
        /*00bc*/ 	.word	0x00000000
        /*00c0*/ 	.short	0x0000
        /*00c2*/ 	.short	0x0000
        /*00c4*/ 	.byte	0x00, 0xf5, 0x21, 0x00


	//----- nvinfo : EIATTR_SPARSE_MMA_MASK
	.align		4
.L_71:
        /*00c8*/ 	.byte	0x03, 0x50
        /*00ca*/ 	.short	0x0000


	//----- nvinfo : EIATTR_MAXREG_COUNT
	.align		4
        /*00cc*/ 	.byte	0x03, 0x1b
        /*00ce*/ 	.short	0x00ff


	//----- nvinfo : EIATTR_MERCURY_ISA_VERSION
	.align		4
        /*00d0*/ 	.byte	0x03, 0x5f
        /*00d2*/ 	.short	0x0101


	//----- nvinfo : EIATTR_VRC_CTA_INIT_COUNT
	.align		4
        /*00d4*/ 	.byte	0x02, 0x4a
	.zero		1
	.zero		1


	//----- nvinfo : EIATTR_EXIT_INSTR_OFFSETS
	.align		4
        /*00d8*/ 	.byte	0x04, 0x1c
        /*00da*/ 	.short	(.L_73 - .L_72)


	//   ....[0]....
.L_72:
        /*00dc*/ 	.word	0x00000070


	//   ....[1]....
        /*00e0*/ 	.word	0x000003d0


	//----- nvinfo : EIATTR_CBANK_PARAM_SIZE
	.align		4
.L_73:
        /*00e4*/ 	.byte	0x03, 0x19
        /*00e6*/ 	.short	0x0058


	//----- nvinfo : EIATTR_PARAM_CBANK
	.align		4
        /*00e8*/ 	.byte	0x04, 0x0a
        /*00ea*/ 	.short	(.L_75 - .L_74)
	.align		4
.L_74:
        /*00ec*/ 	.word	index@(.nv.constant0._Z13dynamicSchemePfS_S_S_S_S_S_S_S_S_fj)
        /*00f0*/ 	.short	0x0380
        /*00f2*/ 	.short	0x0058


	//----- nvinfo : EIATTR_SW_WAR
	.align		4
.L_75:
        /*00f4*/ 	.byte	0x04, 0x36
        /*00f6*/ 	.short	(.L_77 - .L_76)
.L_76:
        /*00f8*/ 	.word	0x00000008
.L_77:


//--------------------- .nv.info._Z10attractorsPfS_S_S_S_S_S_ifff --------------------------
	.section	.nv.info._Z10attractorsPfS_S_S_S_S_S_ifff,"",@"SHT_CUDA_INFO"
	.sectionflags	@""
	.align	4


	//----- nvinfo : EIATTR_CUDA_API_VERSION
	.align		4
        /*0000*/ 	.byte	0x04, 0x37
        /*0002*/ 	.short	(.L_79 - .L_78)
.L_78:
        /*0004*/ 	.word	0x00000082


	//----- nvinfo : EIATTR_KPARAM_INFO
	.align		4
.L_79:
        /*0008*/ 	.byte	0x04, 0x17
        /*000a*/ 	.short	(.L_81 - .L_80)
.L_80:
        /*000c*/ 	.word	0x00000000
        /*0010*/ 	.short	0x000a
        /*0012*/ 	.short	0x0044
        /*0014*/ 	.byte	0x00, 0xf0, 0x11, 0x00


	//----- nvinfo : EIATTR_KPARAM_INFO
	.align		4
.L_81:
        /*0018*/ 	.byte	0x04, 0x17
        /*001a*/ 	.short	(.L_83 - .L_82)
.L_82:
        /*001c*/ 	.word	0x00000000
        /*0020*/ 	.short	0x0009
        /*0022*/ 	.short	0x0040
        /*0024*/ 	.byte	0x00, 0xf0, 0x11, 0x00


	//----- nvinfo : EIATTR_KPARAM_INFO
	.align		4
.L_83:
        /*0028*/ 	.byte	0x04, 0x17
        /*002a*/ 	.short	(.L_85 - .L_84)
.L_84:
        /*002c*/ 	.word	0x00000000
        /*0030*/ 	.short	0x0008
        /*0032*/ 	.short	0x003c
        /*0034*/ 	.byte	0x00, 0xf0, 0x11, 0x00


	//----- nvinfo : EIATTR_KPARAM_INFO
	.align		4
.L_85:
        /*0038*/ 	.byte	0x04, 0x17
        /*003a*/ 	.short	(.L_87 - .L_86)
.L_86:
        /*003c*/ 	.word	0x00000000
        /*0040*/ 	.short	0x0007
        /*0042*/ 	.short	0x0038
        /*0044*/ 	.byte	0x00, 0xf0, 0x11, 0x00


	//----- nvinfo : EIATTR_KPARAM_INFO
	.align		4
.L_87:
        /*0048*/ 	.byte	0x04, 0x17
        /*004a*/ 	.short	(.L_89 - .L_88)
.L_88:
        /*004c*/ 	.word	0x00000000
        /*0050*/ 	.short	0x0006
        /*0052*/ 	.short	0x0030
        /*0054*/ 	.byte	0x00, 0xf5, 0x21, 0x00


	//----- nvinfo : EIATTR_KPARAM_INFO
	.align		4
.L_89:
        /*0058*/ 	.byte	0x04, 0x17
        /*005a*/ 	.short	(.L_91 - .L_90)
.L_90:
        /*005c*/ 	.word	0x00000000
        /*0060*/ 	.short	0x0005
        /*0062*/ 	.short	0x0028
        /*0064*/ 	.byte	0x00, 0xf5, 0x21, 0x00


	//----- nvinfo : EIATTR_KPARAM_INFO
	.align		4
.L_91:
        /*0068*/ 	.byte	0x04, 0x17
        /*006a*/ 	.short	(.L_93 - .L_92)
.L_92:
        /*006c*/ 	.word	0x00000000
        /*0070*/ 	.short	0x0004
        /*0072*/ 	.short	0x0020
        /*0074*/ 	.byte	0x00, 0xf5, 0x21, 0x00


	//----- nvinfo : EIATTR_KPARAM_INFO
	.align		4
.L_93:
        /*0078*/ 	.byte	0x04, 0x17
        /*007a*/ 	.short	(.L_95 - .L_94)
.L_94:
        /*007c*/ 	.word	0x00000000
        /*0080*/ 	.short	0x0003
        /*0082*/ 	.short	0x0018
        /*0084*/ 	.byte	0x00, 0xf5, 0x21, 0x00


	//----- nvinfo : EIATTR_KPARAM_INFO
	.align		4
.L_95:
        /*0088*/ 	.byte	0x04, 0x17
        /*008a*/ 	.short	(.L_97 - .L_96)
.L_96:
        /*008c*/ 	.word	0x00000000
        /*0090*/ 	.short	0x0002
        /*0092*/ 	.short	0x0010
        /*0094*/ 	.byte	0x00, 0xf5, 0x21, 0x00


	//----- nvinfo : EIATTR_KPARAM_INFO
	.align		4
.L_97:
        /*0098*/ 	.byte	0x04, 0x17
        /*009a*/ 	.short	(.L_99 - .L_98)
.L_98:
        /*009c*/ 	.word	0x00000000
        /*00a0*/ 	.short	0x0001
        /*00a2*/ 	.short	0x0008
        /*00a4*/ 	.byte	0x00, 0xf5, 0x21, 0x00


	//----- nvinfo : EIATTR_KPARAM_INFO
	.align		4
.L_99:
        /*00a8*/ 	.byte	0x04, 0x17
        /*00aa*/ 	.short	(.L_101 - .L_100)
.L_100:
        /*00ac*/ 	.word	0x00000000
        /*00b0*/ 	.short	0x0000
        /*00b2*/ 	.short	0x0000
        /*00b4*/ 	.byte	0x00, 0xf5, 0x21, 0x00


	//----- nvinfo : EIATTR_SPARSE_MMA_MASK
	.align		4
.L_101:
        /*00b8*/ 	.byte	0x03, 0x50
        /*00ba*/ 	.short	0x0000


	//----- nvinfo : EIATTR_MAXREG_COUNT
	.align		4
        /*00bc*/ 	.byte	0x03, 0x1b
        /*00be*/ 	.short	0x00ff


	//----- nvinfo : EIATTR_MERCURY_ISA_VERSION
	.align		4
        /*00c0*/ 	.byte	0x03, 0x5f
        /*00c2*/ 	.short	0x0101


	//----- nvinfo : EIATTR_VRC_CTA_INIT_COUNT
	.align		4
        /*00c4*/ 	.byte	0x02, 0x4a
	.zero		1
	.zero		1


	//----- nvinfo : EIATTR_EXIT_INSTR_OFFSETS
	.align		4
        /*00c8*/ 	.byte	0x04, 0x1c
        /*00ca*/ 	.short	(.L_103 - .L_102)


	//   ....[0]....
.L_102:
        /*00cc*/ 	.word	0x00000070


	//   ....[1]....
        /*00d0*/ 	.word	0x000062e0


	//----- nvinfo : EIATTR_CRS_STACK_SIZE
	.align		4
.L_103:
        /*00d4*/ 	.byte	0x04, 0x1e
        /*00d6*/ 	.short	(.L_105 - .L_104)
.L_104:
        /*00d8*/ 	.word	0x00000000


	//----- nvinfo : EIATTR_CBANK_PARAM_SIZE
	.align		4
.L_105:
        /*00dc*/ 	.byte	0x03, 0x19
        /*00de*/ 	.short	0x0048


	//----- nvinfo : EIATTR_PARAM_CBANK
	.align		4
        /*00e0*/ 	.byte	0x04, 0x0a
        /*00e2*/ 	.short	(.L_107 - .L_106)
	.align		4
.L_106:
        /*00e4*/ 	.word	index@(.nv.constant0._Z10attractorsPfS_S_S_S_S_S_ifff)
        /*00e8*/ 	.short	0x0380
        /*00ea*/ 	.short	0x0048


	//----- nvinfo : EIATTR_SW_WAR
	.align		4
.L_107:
        /*00ec*/ 	.byte	0x04, 0x36
        /*00ee*/ 	.short	(.L_109 - .L_108)
.L_108:
        /*00f0*/ 	.word	0x00000008
.L_109:


//--------------------- .nv.info._Z22frottementFluideAvancePfS_S_S_S_S_S_S_S_S_iffff --------------------------
	.section	.nv.info._Z22frottementFluideAvancePfS_S_S_S_S_S_S_S_S_iffff,"",@"SHT_CUDA_INFO"
	.sectionflags	@""
	.align	4


	//----- nvinfo : EIATTR_CUDA_API_VERSION
	.align		4
        /*0000*/ 	.byte	0x04, 0x37
        /*0002*/ 	.short	(.L_111 - .L_110)
.L_110:
        /*0004*/ 	.word	0x00000082


	//----- nvinfo : EIATTR_KPARAM_INFO
	.align		4
.L_111:
        /*0008*/ 	.byte	0x04, 0x17
        /*000a*/ 	.short	(.L_113 - .L_112)
.L_112:
        /*000c*/ 	.word	0x00000000
        /*0010*/ 	.short	0x000e
        /*0012*/ 	.short	0x0060
        /*0014*/ 	.byte	0x00, 0xf0, 0x11, 0x00


	//----- nvinfo : EIATTR_KPARAM_INFO
	.align		4
.L_113:
        /*0018*/ 	.byte	0x04, 0x17
        /*001a*/ 	.short	(.L_115 - .L_114)
.L_114:
        /*001c*/ 	.word	0x00000000
        /*0020*/ 	.short	0x000d
        /*0022*/ 	.short	0x005c
        /*0024*/ 	.byte	0x00, 0xf0, 0x11, 0x00


	//----- nvinfo : EIATTR_KPARAM_INFO
	.align		4
.L_115:
        /*0028*/ 	.byte	0x04, 0x17
        /*002a*/ 	.short	(.L_117 - .L_116)
.L_116:
        /*002c*/ 	.word	0x00000000
        /*0030*/ 	.short	0x000c
        /*0032*/ 	.short	0x0058
        /*0034*/ 	.byte	0x00, 0xf0, 0x11, 0x00


	//----- nvinfo : EIATTR_KPARAM_INFO
	.align		4
.L_117:
        /*0038*/ 	.byte	0x04, 0x17
        /*003a*/ 	.short	(.L_119 - .L_118)
.L_118:
        /*003c*/ 	.word	0x00000000
        /*0040*/ 	.short	0x000b
        /*0042*/ 	.short	0x0054
        /*0044*/ 	.byte	0x00, 0xf0, 0x11, 0x00


	//----- nvinfo : EIATTR_KPARAM_INFO
	.align		4
.L_119:
        /*0048*/ 	.byte	0x04, 0x17
        /*004a*/ 	.short	(.L_121 - .L_120)
.L_120:
        /*004c*/ 	.word	0x00000000
        /*0050*/ 	.short	0x000a
        /*0052*/ 	.short	0x0050
        /*0054*/ 	.byte	0x00, 0xf0, 0x11, 0x00


	//----- nvinfo : EIATTR_KPARAM_INFO
	.align		4
.L_121:
        /*0058*/ 	.byte	0x04, 0x17
        /*005a*/ 	.short	(.L_123 - .L_122)
.L_122:
        /*005c*/ 	.word	0x00000000
        /*0060*/ 	.short	0x0009
        /*0062*/ 	.short	0x0048
        /*0064*/ 	.byte	0x00, 0xf5, 0x21, 0x00


	//----- nvinfo : EIATTR_KPARAM_INFO
	.align		4
.L_123:
        /*0068*/ 	.byte	0x04, 0x17
        /*006a*/ 	.short	(.L_125 - .L_124)
.L_124:
        /*006c*/ 	.word	0x00000000
        /*0070*/ 	.short	0x0008
        /*0072*/ 	.short	0x0040
        /*0074*/ 	.byte	0x00, 0xf5, 0x21, 0x00


	//----- nvinfo : EIATTR_KPARAM_INFO
	.align		4
.L_125:
        /*0078*/ 	.byte	0x04, 0x17
        /*007a*/ 	.short	(.L_127 - .L_126)
.L_126:
        /*007c*/ 	.word	0x00000000
        /*0080*/ 	.short	0x0007
        /*0082*/ 	.short	0x0038
        /*0084*/ 	.byte	0x00, 0xf5, 0x21, 0x00


	//----- nvinfo : EIATTR_KPARAM_INFO
	.align		4
.L_127:
        /*0088*/ 	.byte	0x04, 0x17
        /*008a*/ 	.short	(.L_129 - .L_128)
.L_128:
        /*008c*/ 	.word	0x00000000
        /*0090*/ 	.short	0x0006
        /*0092*/ 	.short	0x0030
        /*0094*/ 	.byte	0x00, 0xf5, 0x21, 0x00


	//----- nvinfo : EIATTR_KPARAM_INFO
	.align		4
.L_129:
        /*0098*/ 	.byte	0x04, 0x17
        /*009a*/ 	.short	(.L_131 - .L_130)
.L_130:
        /*009c*/ 	.word	0x00000000
        /*00a0*/ 	.short	0x0005
        /*00a2*/ 	.short	0x0028
        /*00a4*/ 	.byte	0x00, 0xf5, 0x21, 0x00


	//----- nvinfo : EIATTR_KPARAM_INFO
	.align		4
.L_131:
        /*00a8*/ 	.byte	0x04, 0x17
        /*00aa*/ 	.short	(.L_133 - .L_132)
.L_132:
        /*00ac*/ 	.word	0x00000000
        /*00b0*/ 	.short	0x0004
        /*00b2*/ 	.short	0x0020
        /*00b4*/ 	.byte	0x00, 0xf5, 0x21, 0x00


	//----- nvinfo : EIATTR_KPARAM_INFO
	.align		4
.L_133:
        /*00b8*/ 	.byte	0x04, 0x17
        /*00ba*/ 	.short	(.L_135 - .L_134)
.L_134:
        /*00bc*/ 	.word	0x00000000
        /*00c0*/ 	.short	0x0003
        /*00c2*/ 	.short	0x0018
        /*00c4*/ 	.byte	0x00, 0xf5, 0x21, 0x00


	//----- nvinfo : EIATTR_KPARAM_INFO
	.align		4
.L_135:
        /*00c8*/ 	.byte	0x04, 0x17
        /*00ca*/ 	.short	(.L_137 - .L_136)
.L_136:
        /*00cc*/ 	.word	0x00000000
        /*00d0*/ 	.short	0x0002
        /*00d2*/ 	.short	0x0010
        /*00d4*/ 	.byte	0x00, 0xf5, 0x21, 0x00


	//----- nvinfo : EIATTR_KPARAM_INFO
	.align		4
.L_137:
        /*00d8*/ 	.byte	0x04, 0x17
        /*00da*/ 	.short	(.L_139 - .L_138)
.L_138:
        /*00dc*/ 	.word	0x00000000
        /*00e0*/ 	.short	0x0001
        /*00e2*/ 	.short	0x0008
        /*00e4*/ 	.byte	0x00, 0xf5, 0x21, 0x00


	//----- nvinfo : EIATTR_KPARAM_INFO
	.align		4
.L_139:
        /*00e8*/ 	.byte	0x04, 0x17
        /*00ea*/ 	.short	(.L_141 - .L_140)
.L_140:
        /*00ec*/ 	.word	0x00000000
        /*00f0*/ 	.short	0x0000
        /*00f2*/ 	.short	0x0000
        /*00f4*/ 	.byte	0x00, 0xf5, 0x21, 0x00


	//----- nvinfo : EIATTR_SPARSE_MMA_MASK
	.align		4
.L_141:
        /*00f8*/ 	.byte	0x03, 0x50
        /*00fa*/ 	.short	0x0000


	//----- nvinfo : EIATTR_MAXREG_COUNT
	.align		4
        /*00fc*/ 	.byte	0x03, 0x1b
        /*00fe*/ 	.short	0x00ff


	//----- nvinfo : EIATTR_MERCURY_ISA_VERSION
	.align		4
        /*0100*/ 	.byte	0x03, 0x5f
        /*0102*/ 	.short	0x0101


	//----- nvinfo : EIATTR_VRC_CTA_INIT_COUNT
	.align		4
        /*0104*/ 	.byte	0x02, 0x4a
	.zero		1
	.zero		1


	//----- nvinfo : EIATTR_EXIT_INSTR_OFFSETS
	.align		4
        /*0108*/ 	.byte	0x04, 0x1c
        /*010a*/ 	.short	(.L_143 - .L_142)


	//   ....[0]....
.L_142:
        /*010c*/ 	.word	0x00000070


	//   ....[1]....
        /*0110*/ 	.word	0x000003d0


	//----- nvinfo : EIATTR_CBANK_PARAM_SIZE
	.align		4
.L_143:
        /*0114*/ 	.byte	0x03, 0x19
        /*0116*/ 	.short	0x0064


	//----- nvinfo : EIATTR_PARAM_CBANK
	.align		4
        /*0118*/ 	.byte	0x04, 0x0a
        /*011a*/ 	.short	(.L_145 - .L_144)
	.align		4
.L_144:
        /*011c*/ 	.word	index@(.nv.constant0._Z22frottementFluideAvancePfS_S_S_S_S_S_S_S_S_iffff)
        /*0120*/ 	.short	0x0380
        /*0122*/ 	.short	0x0064


	//----- nvinfo : EIATTR_SW_WAR
	.align		4
.L_145:
        /*0124*/ 	.byte	0x04, 0x36
        /*0126*/ 	.short	(.L_147 - .L_146)
.L_146:
        /*0128*/ 	.word	0x00000008
.L_147:


//--------------------- .nv.info._Z16frottementFluidePfS_S_S_S_S_S_S_S_iff --------------------------
	.section	.nv.info._Z16frottementFluidePfS_S_S_S_S_S_S_S_iff,"",@"SHT_CUDA_INFO"
	.sectionflags	@""
	.align	4


	//----- nvinfo : EIATTR_CUDA_API_VERSION
	.align		4
        /*0000*/ 	.byte	0x04, 0x37
        /*0002*/ 	.short	(.L_149 - .L_148)
.L_148:
        /*0004*/ 	.word	0x00000082


	//----- nvinfo : EIATTR_KPARAM_INFO
	.align		4
.L_149:
        /*0008*/ 	.byte	0x04, 0x17
        /*000a*/ 	.short	(.L_151 - .L_150)
.L_150:
        /*000c*/ 	.word	0x00000000
        /*0010*/ 	.short	0x000b
        /*0012*/ 	.short	0x0050
        /*0014*/ 	.byte	0x00, 0xf0, 0x11, 0x00


	//----- nvinfo : EIATTR_KPARAM_INFO
	.align		4
.L_151:
        /*0018*/ 	.byte	0x04, 0x17
        /*001a*/ 	.short	(.L_153 - .L_152)
.L_152:
        /*001c*/ 	.word	0x00000000
        /*0020*/ 	.short	0x000a
        /*0022*/ 	.short	0x004c
        /*0024*/ 	.byte	0x00, 0xf0, 0x11, 0x00


	//----- nvinfo : EIATTR_KPARAM_INFO
	.align		4
.L_153:
        /*0028*/ 	.byte	0x04, 0x17
        /*002a*/ 	.short	(.L_155 - .L_154)
.L_154:
        /*002c*/ 	.word	0x00000000
        /*0030*/ 	.short	0x0009
        /*0032*/ 	.short	0x0048
        /*0034*/ 	.byte	0x00, 0xf0, 0x11, 0x00


	//----- nvinfo : EIATTR_KPARAM_INFO
	.align		4
.L_155:
        /*0038*/ 	.byte	0x04, 0x17
        /*003a*/ 	.short	(.L_157 - .L_156)
.L_156:
        /*003c*/ 	.word	0x00000000
        /*0040*/ 	.short	0x0008
        /*0042*/ 	.short	0x0040
        /*0044*/ 	.byte	0x00, 0xf5, 0x21, 0x00


	//----- nvinfo : EIATTR_KPARAM_INFO
	.align		4
.L_157:
        /*0048*/ 	.byte	0x04, 0x17
        /*004a*/ 	.short	(.L_159 - .L_158)
.L_158:
        /*004c*/ 	.word	0x00000000
        /*0050*/ 	.short	0x0007
        /*0052*/ 	.short	0x0038
        /*0054*/ 	.byte	0x00, 0xf5, 0x21, 0x00


	//----- nvinfo : EIATTR_KPARAM_INFO
	.align		4
.L_159:
        /*0058*/ 	.byte	0x04, 0x17
        /*005a*/ 	.short	(.L_161 - .L_160)
.L_160:
        /*005c*/ 	.word	0x00000000
        /*0060*/ 	.short	0x0006
        /*0062*/ 	.short	0x0030
        /*0064*/ 	.byte	0x00, 0xf5, 0x21, 0x00


	//----- nvinfo : EIATTR_KPARAM_INFO
	.align		4
.L_161:
        /*0068*/ 	.byte	0x04, 0x17
        /*006a*/ 	.short	(.L_163 - .L_162)
.L_162:
        /*006c*/ 	.word	0x00000000
        /*0070*/ 	.short	0x0005
        /*0072*/ 	.short	0x0028
        /*0074*/ 	.byte	0x00, 0xf5, 0x21, 0x00


	//----- nvinfo : EIATTR_KPARAM_INFO
	.align		4
.L_163:
        /*0078*/ 	.byte	0x04, 0x17
        /*007a*/ 	.short	(.L_165 - .L_164)
.L_164:
        /*007c*/ 	.word	0x00000000
        /*0080*/ 	.short	0x0004
        /*0082*/ 	.short	0x0020
        /*0084*/ 	.byte	0x00, 0xf5, 0x21, 0x00


	//----- nvinfo : EIATTR_KPARAM_INFO
	.align		4
.L_165:
        /*0088*/ 	.byte	0x04, 0x17
        /*008a*/ 	.short	(.L_167 - .L_166)
.L_166:
        /*008c*/ 	.word	0x00000000
        /*0090*/ 	.short	0x0003
        /*0092*/ 	.short	0x0018
        /*0094*/ 	.byte	0x00, 0xf5, 0x21, 0x00


	//----- nvinfo : EIATTR_KPARAM_INFO
	.align		4
.L_167:
        /*0098*/ 	.byte	0x04, 0x17
        /*009a*/ 	.short	(.L_169 - .L_168)
.L_168:
        /*009c*/ 	.word	0x00000000
        /*00a0*/ 	.short	0x0002
        /*00a2*/ 	.short	0x0010
        /*00a4*/ 	.byte	0x00, 0xf5, 0x21, 0x00


	//----- nvinfo : EIATTR_KPARAM_INFO
	.align		4
.L_169:
        /*00a8*/ 	.byte	0x04, 0x17
        /*00aa*/ 	.short	(.L_171 - .L_170)
.L_170:
        /*00ac*/ 	.word	0x00000000
        /*00b0*/ 	.short	0x0001
        /*00b2*/ 	.short	0x0008
        /*00b4*/ 	.byte	0x00, 0xf5, 0x21, 0x00


	//----- nvinfo : EIATTR_KPARAM_INFO
	.align		4
.L_171:
        /*00b8*/ 	.byte	0x04, 0x17
        /*00ba*/ 	.short	(.L_173 - .L_172)
.L_172:
        /*00bc*/ 	.word	0x00000000
        /*00c0*/ 	.short	0x0000
        /*00c2*/ 	.short	0x0000
        /*00c4*/ 	.byte	0x00, 0xf5, 0x21, 0x00


	//----- nvinfo : EIATTR_SPARSE_MMA_MASK
	.align		4
.L_173:
        /*00c8*/ 	.byte	0x03, 0x50
        /*00ca*/ 	.short	0x0000


	//----- nvinfo : EIATTR_MAXREG_COUNT
	.align		4
        /*00cc*/ 	.byte	0x03, 0x1b
        /*00ce*/ 	.short	0x00ff


	//----- nvinfo : EIATTR_MERCURY_ISA_VERSION
	.align		4
        /*00d0*/ 	.byte	0x03, 0x5f
        /*00d2*/ 	.short	0x0101


	//----- nvinfo : EIATTR_VRC_CTA_INIT_COUNT
	.align		4
        /*00d4*/ 	.byte	0x02, 0x4a
	.zero		1
	.zero		1


	//----- nvinfo : EIATTR_EXIT_INSTR_OFFSETS
	.align		4
        /*00d8*/ 	.byte	0x04, 0x1c
        /*00da*/ 	.short	(.L_175 - .L_174)


	//   ....[0]....
.L_174:
        /*00dc*/ 	.word	0x00000070


	//   ....[1]....
        /*00e0*/ 	.word	0x000002c0


	//----- nvinfo : EIATTR_CBANK_PARAM_SIZE
	.align		4
.L_175:
        /*00e4*/ 	.byte	0x03, 0x19
        /*00e6*/ 	.short	0x0054


	//----- nvinfo : EIATTR_PARAM_CBANK
	.align		4
        /*00e8*/ 	.byte	0x04, 0x0a
        /*00ea*/ 	.short	(.L_177 - .L_176)
	.align		4
.L_176:
        /*00ec*/ 	.word	index@(.nv.constant0._Z16frottementFluidePfS_S_S_S_S_S_S_S_iff)
        /*00f0*/ 	.short	0x0380
        /*00f2*/ 	.short	0x0054


	//----- nvinfo : EIATTR_SW_WAR
	.align		4
.L_177:
        /*00f4*/ 	.byte	0x04, 0x36
        /*00f6*/ 	.short	(.L_179 - .L_178)
.L_178:
        /*00f8*/ 	.word	0x00000008
.L_179:


//--------------------- .nv.info._Z16pousseeArchimedePfS_S_S_S_S_S_ifffff --------------------------
	.section	.nv.info._Z16pousseeArchimedePfS_S_S_S_S_S_ifffff,"",@"SHT_CUDA_INFO"
	.sectionflags	@""
	.align	4


	//----- nvinfo : EIATTR_CUDA_API_VERSION
	.align		4
        /*0000*/ 	.byte	0x04, 0x37
        /*0002*/ 	.short	(.L_181 - .L_180)
.L_180:
        /*0004*/ 	.word	0x00000082


	//----- nvinfo : EIATTR_KPARAM_INFO
	.align		4
.L_181:
        /*0008*/ 	.byte	0x04, 0x17
        /*000a*/ 	.short	(.L_183 - .L_182)
.L_182:
        /*000c*/ 	.word	0x00000000
        /*0010*/ 	.short	0x000c
        /*0012*/ 	.short	0x004c
        /*0014*/ 	.byte	0x00, 0xf0, 0x11, 0x00


	//----- nvinfo : EIATTR_KPARAM_INFO
	.align		4
.L_183:
        /*0018*/ 	.byte	0x04, 0x17
        /*001a*/ 	.short	(.L_185 - .L_184)
.L_184:
        /*001c*/ 	.word	0x00000000
        /*0020*/ 	.short	0x000b
        /*0022*/ 	.short	0x0048
        /*0024*/ 	.byte	0x00, 0xf0, 0x11, 0x00


	//----- nvinfo : EIATTR_KPARAM_INFO
	.align		4
.L_185:
        /*0028*/ 	.byte	0x04, 0x17
        /*002a*/ 	.short	(.L_187 - .L_186)
.L_186:
        /*002c*/ 	.word	0x00000000
        /*0030*/ 	.short	0x000a
        /*0032*/ 	.short	0x0044
        /*0034*/ 	.byte	0x00, 0xf0, 0x11, 0x00


	//----- nvinfo : EIATTR_KPARAM_INFO
	.align		4
.L_187:
        /*0038*/ 	.byte	0x04, 0x17
        /*003a*/ 	.short	(.L_189 - .L_188)
.L_188:
        /*003c*/ 	.word	0x00000000
        /*0040*/ 	.short	0x0009
        /*0042*/ 	.short	0x0040
        /*0044*/ 	.byte	0x00, 0xf0, 0x11, 0x00


	//----- nvinfo : EIATTR_KPARAM_INFO
	.align		4
.L_189:
        /*0048*/ 	.byte	0x04, 0x17
        /*004a*/ 	.short	(.L_191 - .L_190)
.L_190:
        /*004c*/ 	.word	0x00000000
        /*0050*/ 	.short	0x0008
        /*0052*/ 	.short	0x003c
        /*0054*/ 	.byte	0x00, 0xf0, 0x11, 0x00


	//----- nvinfo : EIATTR_KPARAM_INFO
	.align		4
.L_191:
        /*0058*/ 	.byte	0x04, 0x17
        /*005a*/ 	.short	(.L_193 - .L_192)
.L_192:
        /*005c*/ 	.word	0x00000000
        /*0060*/ 	.short	0x0007
        /*0062*/ 	.short	0x0038
        /*0064*/ 	.byte	0x00, 0xf0, 0x11, 0x00


	//----- nvinfo : EIATTR_KPARAM_INFO
	.align		4
.L_193:
        /*0068*/ 	.byte	0x04, 0x17
        /*006a*/ 	.short	(.L_195 - .L_194)
.L_194:
        /*006c*/ 	.word	0x00000000
        /*0070*/ 	.short	0x0006
        /*0072*/ 	.short	0x0030
        /*0074*/ 	.byte	0x00, 0xf5, 0x21, 0x00


	//----- nvinfo : EIATTR_KPARAM_INFO
	.align		4
.L_195:
        /*0078*/ 	.byte	0x04, 0x17
        /*007a*/ 	.short	(.L_197 - .L_196)
.L_196:
        /*007c*/ 	.word	0x00000000
        /*0080*/ 	.short	0x0005
        /*0082*/ 	.short	0x0028
        /*0084*/ 	.byte	0x00, 0xf5, 0x21, 0x00


	//----- nvinfo : EIATTR_KPARAM_INFO
	.align		4
.L_197:
        /*0088*/ 	.byte	0x04, 0x17
        /*008a*/ 	.short	(.L_199 - .L_198)
.L_198:
        /*008c*/ 	.word	0x00000000
        /*0090*/ 	.short	0x0004
        /*0092*/ 	.short	0x0020
        /*0094*/ 	.byte	0x00, 0xf5, 0x21, 0x00


	//----- nvinfo : EIATTR_KPARAM_INFO
	.align		4
.L_199:
        /*0098*/ 	.byte	0x04, 0x17
        /*009a*/ 	.short	(.L_201 - .L_200)
.L_200:
        /*009c*/ 	.word	0x00000000
        /*00a0*/ 	.short	0x0003
        /*00a2*/ 	.short	0x0018
        /*00a4*/ 	.byte	0x00, 0xf5, 0x21, 0x00


	//----- nvinfo : EIATTR_KPARAM_INFO
	.align		4
.L_201:
        /*00a8*/ 	.byte	0x04, 0x17
        /*00aa*/ 	.short	(.L_203 - .L_202)
.L_202:
        /*00ac*/ 	.word	0x00000000
        /*00b0*/ 	.short	0x0002
        /*00b2*/ 	.short	0x0010
        /*00b4*/ 	.byte	0x00, 0xf5, 0x21, 0x00


	//----- nvinfo : EIATTR_KPARAM_INFO
	.align		4
.L_203:
        /*00b8*/ 	.byte	0x04, 0x17
        /*00ba*/ 	.short	(.L_205 - .L_204)
.L_204:
        /*00bc*/ 	.word	0x00000000
        /*00c0*/ 	.short	0x0001
        /*00c2*/ 	.short	0x0008
        /*00c4*/ 	.byte	0x00, 0xf5, 0x21, 0x00


	//----- nvinfo : EIATTR_KPARAM_INFO
	.align		4
.L_205:
        /*00c8*/ 	.byte	0x04, 0x17
        /*00ca*/ 	.short	(.L_207 - .L_206)
.L_206:
        /*00cc*/ 	.word	0x00000000
        /*00d0*/ 	.short	0x0000
        /*00d2*/ 	.short	0x0000
        /*00d4*/ 	.byte	0x00, 0xf5, 0x21, 0x00


	//----- nvinfo : EIATTR_SPARSE_MMA_MASK
	.align		4
.L_207:
        /*00d8*/ 	.byte	0x03, 0x50
        /*00da*/ 	.short	0x0000


	//----- nvinfo : EIATTR_MAXREG_COUNT
	.align		4
        /*00dc*/ 	.byte	0x03, 0x1b
        /*00de*/ 	.short	0x00ff


	//----- nvinfo : EIATTR_MERCURY_ISA_VERSION
	.align		4
        /*00e0*/ 	.byte	0x03, 0x5f
        /*00e2*/ 	.short	0x0101


	//----- nvinfo : EIATTR_VRC_CTA_INIT_COUNT
	.align		4
        /*00e4*/ 	.byte	0x02, 0x4a
	.zero		1
	.zero		1


	//----- nvinfo : EIATTR_EXIT_INSTR_OFFSETS
	.align		4
        /*00e8*/ 	.byte	0x04, 0x1c
        /*00ea*/ 	.short	(.L_209 - .L_208)


	//   ....[0]....
.L_208:
        /*00ec*/ 	.word	0x00000070


	//   ....[1]....
        /*00f0*/ 	.word	0x000002b0


	//----- nvinfo : EIATTR_CBANK_PARAM_SIZE
	.align		4
.L_209:
        /*00f4*/ 	.byte	0x03, 0x19
        /*00f6*/ 	.short	0x0050


	//----- nvinfo : EIATTR_PARAM_CBANK
	.align		4
        /*00f8*/ 	.byte	0x04, 0x0a
        /*00fa*/ 	.short	(.L_211 - .L_210)
	.align		4
.L_210:
        /*00fc*/ 	.word	index@(.nv.constant0._Z16pousseeArchimedePfS_S_S_S_S_S_ifffff)
        /*0100*/ 	.short	0x0380
        /*0102*/ 	.short	0x0050


	//----- nvinfo : EIATTR_SW_WAR
	.align		4
.L_211:
        /*0104*/ 	.byte	0x04, 0x36
        /*0106*/ 	.short	(.L_213 - .L_212)
.L_212:
        /*0108*/ 	.word	0x00000008
.L_213:


//--------------------- .nv.info._Z22forceMassiqueConstantePfS_S_S_ifff --------------------------
	.section	.nv.info._Z22forceMassiqueConstantePfS_S_S_ifff,"",@"SHT_CUDA_INFO"
	.sectionflags	@""
	.align	4


	//----- nvinfo : EIATTR_CUDA_API_VERSION
	.align		4
        /*0000*/ 	.byte	0x04, 0x37
        /*0002*/ 	.short	(.L_215 - .L_214)
.L_214:
        /*0004*/ 	.word	0x00000082


	//----- nvinfo : EIATTR_KPARAM_INFO
	.align		4
.L_215:
        /*0008*/ 	.byte	0x04, 0x17
        /*000a*/ 	.short	(.L_217 - .L_216)
.L_216:
        /*000c*/ 	.word	0x00000000
        /*0010*/ 	.short	0x0007
        /*0012*/ 	.short	0x002c
        /*0014*/ 	.byte	0x00, 0xf0, 0x11, 0x00


	//----- nvinfo : EIATTR_KPARAM_INFO
	.align		4
.L_217:
        /*0018*/ 	.byte	0x04, 0x17
        /*001a*/ 	.short	(.L_219 - .L_218)
.L_218:
        /*001c*/ 	.word	0x00000000
        /*0020*/ 	.short	0x0006
        /*0022*/ 	.short	0x0028
        /*0024*/ 	.byte	0x00, 0xf0, 0x11, 0x00


	//----- nvinfo : EIATTR_KPARAM_INFO
	.align		4
.L_219:
        /*0028*/ 	.byte	0x04, 0x17
        /*002a*/ 	.short	(.L_221 - .L_220)
.L_220:
        /*002c*/ 	.word	0x00000000
        /*0030*/ 	.short	0x0005
        /*0032*/ 	.short	0x0024
        /*0034*/ 	.byte	0x00, 0xf0, 0x11, 0x00


	//----- nvinfo : EIATTR_KPARAM_INFO
	.align		4
.L_221:
        /*0038*/ 	.byte	0x04, 0x17
        /*003a*/ 	.short	(.L_223 - .L_222)
.L_222:
        /*003c*/ 	.word	0x00000000
        /*0040*/ 	.short	0x0004
        /*0042*/ 	.short	0x0020
        /*0044*/ 	.byte	0x00, 0xf0, 0x11, 0x00


	//----- nvinfo : EIATTR_KPARAM_INFO
	.align		4
.L_223:
        /*0048*/ 	.byte	0x04, 0x17
        /*004a*/ 	.short	(.L_225 - .L_224)
.L_224:
        /*004c*/ 	.word	0x00000000
        /*0050*/ 	.short	0x0003
        /*0052*/ 	.short	0x0018
        /*0054*/ 	.byte	0x00, 0xf5, 0x21, 0x00


	//----- nvinfo : EIATTR_KPARAM_INFO
	.align		4
.L_225:
        /*0058*/ 	.byte	0x04, 0x17
        /*005a*/ 	.short	(.L_227 - .L_226)
.L_226:
        /*005c*/ 	.word	0x00000000
        /*0060*/ 	.short	0x0002
        /*0062*/ 	.short	0x0010
        /*0064*/ 	.byte	0x00, 0xf5, 0x21, 0x00


	//----- nvinfo : EIATTR_KPARAM_INFO
	.align		4
.L_227:
        /*0068*/ 	.byte	0x04, 0x17
        /*006a*/ 	.short	(.L_229 - .L_228)
.L_228:
        /*006c*/ 	.word	0x00000000
        /*0070*/ 	.short	0x0001
        /*0072*/ 	.short	0x0008
        /*0074*/ 	.byte	0x00, 0xf5, 0x21, 0x00


	//----- nvinfo : EIATTR_KPARAM_INFO
	.align		4
.L_229:
        /*0078*/ 	.byte	0x04, 0x17
        /*007a*/ 	.short	(.L_231 - .L_230)
.L_230:
        /*007c*/ 	.word	0x00000000
        /*0080*/ 	.short	0x0000
        /*0082*/ 	.short	0x0000
        /*0084*/ 	.byte	0x00, 0xf5, 0x21, 0x00


	//----- nvinfo : EIATTR_SPARSE_MMA_MASK
	.align		4
.L_231:
        /*0088*/ 	.byte	0x03, 0x50
        /*008a*/ 	.short	0x0000


	//----- nvinfo : EIATTR_MAXREG_COUNT
	.align		4
        /*008c*/ 	.byte	0x03, 0x1b
        /*008e*/ 	.short	0x00ff


	//----- nvinfo : EIATTR_MERCURY_ISA_VERSION
	.align		4
        /*0090*/ 	.byte	0x03, 0x5f
        /*0092*/ 	.short	0x0101


	//----- nvinfo : EIATTR_VRC_CTA_INIT_COUNT
	.align		4
        /*0094*/ 	.byte	0x02, 0x4a
	.zero		1
	.zero		1


	//----- nvinfo : EIATTR_EXIT_INSTR_OFFSETS
	.align		4
        /*0098*/ 	.byte	0x04, 0x1c
        /*009a*/ 	.short	(.L_233 - .L_232)


	//   ....[0]....
.L_232:
        /*009c*/ 	.word	0x00000070


	//   ....[1]....
        /*00a0*/ 	.word	0x000001d0


	//----- nvinfo : EIATTR_CBANK_PARAM_SIZE
	.align		4
.L_233:
        /*00a4*/ 	.byte	0x03, 0x19
        /*00a6*/ 	.short	0x0030


	//----- nvinfo : EIATTR_PARAM_CBANK
	.align		4
        /*00a8*/ 	.byte	0x04, 0x0a
        /*00aa*/ 	.short	(.L_235 - .L_234)
	.align		4
.L_234:
        /*00ac*/ 	.word	index@(.nv.constant0._Z22forceMassiqueConstantePfS_S_S_ifff)
        /*00b0*/ 	.short	0x0380
        /*00b2*/ 	.short	0x0030


	//----- nvinfo : EIATTR_SW_WAR
	.align		4
.L_235:
        /*00b4*/ 	.byte	0x04, 0x36
        /*00b6*/ 	.short	(.L_237 - .L_236)
.L_236:
        /*00b8*/ 	.word	0x00000008
.L_237:


//--------------------- .nv.info._Z14forceConstantePfS_S_ifff --------------------------
	.section	.nv.info._Z14forceConstantePfS_S_ifff,"",@"SHT_CUDA_INFO"
	.sectionflags	@""
	.align	4


	//----- nvinfo : EIATTR_CUDA_API_VERSION
	.align		4
        /*0000*/ 	.byte	0x04, 0x37
        /*0002*/ 	.short	(.L_239 - .L_238)
.L_238:
        /*0004*/ 	.word	0x00000082


	//----- nvinfo : EIATTR_KPARAM_INFO
	.align		4
.L_239:
        /*0008*/ 	.byte	0x04, 0x17
        /*000a*/ 	.short	(.L_241 - .L_240)
.L_240:
        /*000c*/ 	.word	0x00000000
        /*0010*/ 	.short	0x0006
        /*0012*/ 	.short	0x0024
        /*0014*/ 	.byte	0x00, 0xf0, 0x11, 0x00


	//----- nvinfo : EIATTR_KPARAM_INFO
	.align		4
.L_241:
        /*0018*/ 	.byte	0x04, 0x17
        /*001a*/ 	.short	(.L_243 - .L_242)
.L_242:
        /*001c*/ 	.word	0x00000000
        /*0020*/ 	.short	0x0005
        /*0022*/ 	.short	0x0020
        /*0024*/ 	.byte	0x00, 0xf0, 0x11, 0x00


	//----- nvinfo : EIATTR_KPARAM_INFO
	.align		4
.L_243:
        /*0028*/ 	.byte	0x04, 0x17
        /*002a*/ 	.short	(.L_245 - .L_244)
.L_244:
        /*002c*/ 	.word	0x00000000
        /*0030*/ 	.short	0x0004
        /*0032*/ 	.short	0x001c
        /*0034*/ 	.byte	0x00, 0xf0, 0x11, 0x00


	//----- nvinfo : EIATTR_KPARAM_INFO
	.align		4
.L_245:
        /*0038*/ 	.byte	0x04, 0x17
        /*003a*/ 	.short	(.L_247 - .L_246)
.L_246:
        /*003c*/ 	.word	0x00000000
        /*0040*/ 	.short	0x0003
        /*0042*/ 	.short	0x0018
        /*0044*/ 	.byte	0x00, 0xf0, 0x11, 0x00


	//----- nvinfo : EIATTR_KPARAM_INFO
	.align		4
.L_247:
        /*0048*/ 	.byte	0x04, 0x17
        /*004a*/ 	.short	(.L_249 - .L_248)
.L_248:
        /*004c*/ 	.word	0x00000000
        /*0050*/ 	.short	0x0002
        /*0052*/ 	.short	0x0010
        /*0054*/ 	.byte	0x00, 0xf5, 0x21, 0x00


	//----- nvinfo : EIATTR_KPARAM_INFO
	.align		4
.L_249:
        /*0058*/ 	.byte	0x04, 0x17
        /*005a*/ 	.short	(.L_251 - .L_250)
.L_250:
        /*005c*/ 	.word	0x00000000
        /*0060*/ 	.short	0x0001
        /*0062*/ 	.short	0x0008
        /*0064*/ 	.byte	0x00, 0xf5, 0x21, 0x00


	//----- nvinfo : EIATTR_KPARAM_INFO
	.align		4
.L_251:
        /*0068*/ 	.byte	0x04, 0x17
        /*006a*/ 	.short	(.L_253 - .L_252)
.L_252:
        /*006c*/ 	.word	0x00000000
        /*0070*/ 	.short	0x0000
        /*0072*/ 	.short	0x0000
        /*0074*/ 	.byte	0x00, 0xf5, 0x21, 0x00


	//----- nvinfo : EIATTR_SPARSE_MMA_MASK
	.align		4
.L_253:
        /*0078*/ 	.byte	0x03, 0x50
        /*007a*/ 	.short	0x0000


	//----- nvinfo : EIATTR_MAXREG_COUNT
	.align		4
        /*007c*/ 	.byte	0x03, 0x1b
        /*007e*/ 	.short	0x00ff


	//----- nvinfo : EIATTR_MERCURY_ISA_VERSION
	.align		4
        /*0080*/ 	.byte	0x03, 0x5f
        /*0082*/ 	.short	0x0101


	//----- nvinfo : EIATTR_VRC_CTA_INIT_COUNT
	.align		4
        /*0084*/ 	.byte	0x02, 0x4a
	.zero		1
	.zero		1


	//----- nvinfo : EIATTR_EXIT_INSTR_OFFSETS
	.align		4
        /*0088*/ 	.byte	0x04, 0x1c
        /*008a*/ 	.short	(.L_255 - .L_254)


	//   ....[0]....
.L_254:
        /*008c*/ 	.word	0x00000070


	//   ....[1]....
        /*0090*/ 	.word	0x000001a0


	//----- nvinfo : EIATTR_CBANK_PARAM_SIZE
	.align		4
.L_255:
        /*0094*/ 	.byte	0x03, 0x19
        /*0096*/ 	.short	0x0028


	//----- nvinfo : EIATTR_PARAM_CBANK
	.align		4
        /*0098*/ 	.byte	0x04, 0x0a
        /*009a*/ 	.short	(.L_257 - .L_256)
	.align		4
.L_256:
        /*009c*/ 	.word	index@(.nv.constant0._Z14forceConstantePfS_S_ifff)
        /*00a0*/ 	.short	0x0380
        /*00a2*/ 	.short	0x0028


	//----- nvinfo : EIATTR_SW_WAR
	.align		4
.L_257:
        /*00a4*/ 	.byte	0x04, 0x36
        /*00a6*/ 	.short	(.L_259 - .L_258)
.L_258:
        /*00a8*/ 	.word	0x00000008
.L_259:


//--------------------- .nv.callgraph             --------------------------
	.section	.nv.callgraph,"",@"SHT_CUDA_CALLGRAPH"
	.align	4
	.sectionentsize	8
	.align		4
        /*0000*/ 	.word	0x00000000
	.align		4
        /*0004*/ 	.word	0xffffffff
	.align		4
        /*0008*/ 	.word	0x00000000
	.align		4
        /*000c*/ 	.word	0xfffffffe
	.align		4
        /*0010*/ 	.word	0x00000000
	.align		4
        /*0014*/ 	.word	0xfffffffd
	.align		4
        /*0018*/ 	.word	0x00000000
	.align		4
        /*001c*/ 	.word	0xfffffffc


//--------------------- .text._Z13dynamicSchemePfS_S_S_S_S_S_S_S_S_fj --------------------------
	.section	.text._Z13dynamicSchemePfS_S_S_S_S_S_S_S_S_fj,"ax",@progbits
	.align	128
        .global         _Z13dynamicSchemePfS_S_S_S_S_S_S_S_S_fj
        .type           _Z13dynamicSchemePfS_S_S_S_S_S_S_S_S_fj,@function
        .size           _Z13dynamicSchemePfS_S_S_S_S_S_S_S_S_fj,(.L_x_229 - _Z13dynamicSchemePfS_S_S_S_S_S_S_S_S_fj)
        .other          _Z13dynamicSchemePfS_S_S_S_S_S_S_S_S_fj,@"STO_CUDA_ENTRY STV_DEFAULT"
_Z13dynamicSchemePfS_S_S_S_S_S_S_S_S_fj:
.text._Z13dynamicSchemePfS_S_S_S_S_S_S_S_S_fj:
[----:B------:R-:W-:Y:S01]  /*0000*/  LDC R1, c[0x0][0x37c] ;  /* 0x0000df00ff017b82 */ /* 0x000fe20000000800 */
[----:B------:R-:W0:Y:S07]  /*0010*/  S2R R3, SR_TID.X ;  /* 0x0000000000037919 */ /* 0x000e2e0000002100 */
[----:B------:R-:W0:Y:S01]  /*0020*/  S2UR UR4, SR_CTAID.X ;  /* 0x00000000000479c3 */ /* 0x000e220000002500 */
[----:B------:R-:W1:Y:S07]  /*0030*/  LDCU UR5, c[0x0][0x3d4] ;  /* 0x00007a80ff0577ac */ /* 0x000e6e0008000800 */
[----:B------:R-:W0:Y:S02]  /*0040*/  LDC R0, c[0x0][0x360] ;  /* 0x0000d800ff007b82 */ /* 0x000e240000000800 */
[----:B0-----:R-:W-:-:S05]  /*0050*/  IMAD R0, R0, UR4, R3 ;  /* 0x0000000400007c24 */ /* 0x001fca000f8e0203 */
[----:B-1----:R-:W-:-:S13]  /*0060*/  ISETP.GE.U32.AND P0, PT, R0, UR5, PT ;  /* 0x0000000500007c0c */ /* 0x002fda000bf06070 */
[----:B------:R-:W-:Y:S05]  /*0070*/  @P0 EXIT ;  /* 0x000000000000094d */ /* 0x000fea0003800000 */
[----:B------:R-:W0:Y:S01]  /*0080*/  LDC.64 R2, c[0x0][0x3b0] ;  /* 0x0000ec00ff027b82 */ /* 0x000e220000000a00 */
[----:B------:R-:W1:Y:S01]  /*0090*/  LDCU.64 UR4, c[0x0][0x358] ;  /* 0x00006b00ff0477ac */ /* 0x000e620008000a00 */
[----:B------:R-:W2:Y:S06]  /*00a0*/  LDCU UR6, c[0x0][0x3d0] ;  /* 0x00007a00ff0677ac */ /* 0x000eac0008000800 */
[----:B------:R-:W3:Y:S08]  /*00b0*/  LDC.64 R12, c[0x0][0x3c8] ;  /* 0x0000f200ff0c7b82 */ /* 0x000ef00000000a00 */
[----:B------:R-:W4:Y:S01]  /*00c0*/  LDC.64 R6, c[0x0][0x398] ;  /* 0x0000e600ff067b82 */ /* 0x000f220000000a00 */
[----:B0-----:R-:W-:-:S07]  /*00d0*/  IMAD.WIDE R2, R0, 0x4, R2 ;  /* 0x0000000400027825 */ /* 0x001fce00078e0202 */
[----:B------:R-:W0:Y:S01]  /*00e0*/  LDC.64 R4, c[0x0][0x3b8] ;  /* 0x0000ee00ff047b82 */ /* 0x000e220000000a00 */
[----:B-1----:R-:W2:Y:S01]  /*00f0*/  LDG.E R8, desc[UR4][R2.64] ;  /* 0x0000000402087981 */ /* 0x002ea2000c1e1900 */
[----:B---3--:R-:W-:-:S06]  /*0100*/  IMAD.WIDE R12, R0, 0x4, R12 ;  /* 0x00000004000c7825 */ /* 0x008fcc00078e020c */
[----:B------:R-:W1:Y:S01]  /*0110*/  LDC.64 R10, c[0x0][0x3a0] ;  /* 0x0000e800ff0a7b82 */ /* 0x000e620000000a00 */
[----:B------:R-:W3:Y:S01]  /*0120*/  LDG.E R12, desc[UR4][R12.64] ;  /* 0x000000040c0c7981 */ /* 0x000ee2000c1e1900 */
[----:B----4-:R-:W-:-:S05]  /*0130*/  IMAD.WIDE R6, R0, 0x4, R6 ;  /* 0x0000000400067825 */ /* 0x010fca00078e0206 */
[----:B------:R-:W3:Y:S01]  /*0140*/  LDG.E R15, desc[UR4][R6.64] ;  /* 0x00000004060f7981 */ /* 0x000ee2000c1e1900 */
[----:B0-----:R-:W-:-:S04]  /*0150*/  IMAD.WIDE R4, R0, 0x4, R4 ;  /* 0x0000000400047825 */ /* 0x001fc800078e0204 */
[----:B-1----:R-:W-:-:S04]  /*0160*/  IMAD.WIDE R10, R0, 0x4, R10 ;  /* 0x00000004000a7825 */ /* 0x002fc800078e020a */
[----:B--2---:R-:W-:-:S04]  /*0170*/  FMUL R9, R8, UR6 ;  /* 0x0000000608097c20 */ /* 0x004fc80008400000 */
[----:B---3--:R-:W-:Y:S02]  /*0180*/  FFMA R17, R12, R9, R15 ;  /* 0x000000090c117223 */ /* 0x008fe4000000000f */
[----:B------:R-:W0:Y:S03]  /*0190*/  LDC.64 R8, c[0x0][0x3c0] ;  /* 0x0000f000ff087b82 */ /* 0x000e260000000a00 */
[----:B------:R1:W-:Y:S04]  /*01a0*/  STG.E desc[UR4][R6.64], R17 ;  /* 0x0000001106007986 */ /* 0x0003e8000c101904 */
[----:B------:R-:W2:Y:S01]  /*01b0*/  LDG.E R16, desc[UR4][R4.64] ;  /* 0x0000000404107981 */ /* 0x000ea2000c1e1900 */
[----:B------:R-:W3:Y:S03]  /*01c0*/  LDC.64 R14, c[0x0][0x3a8] ;  /* 0x0000ea00ff0e7b82 */ /* 0x000ee60000000a00 */
[----:B------:R-:W4:Y:S01]  /*01d0*/  LDG.E R19, desc[UR4][R10.64] ;  /* 0x000000040a137981 */ /* 0x000f22000c1e1900 */
[----:B0-----:R-:W-:-:S04]  /*01e0*/  IMAD.WIDE R8, R0, 0x4, R8 ;  /* 0x0000000400087825 */ /* 0x001fc800078e0208 */
[----:B---3--:R-:W-:-:S04]  /*01f0*/  IMAD.WIDE R14, R0, 0x4, R14 ;  /* 0x00000004000e7825 */ /* 0x008fc800078e020e */
[----:B--2---:R-:W-:Y:S02]  /*0200*/  FMUL R13, R16, UR6 ;  /* 0x00000006100d7c20 */ /* 0x004fe40008400000 */
[----:B-1----:R-:W0:Y:S02]  /*0210*/  LDC.64 R16, c[0x0][0x380] ;  /* 0x0000e000ff107b82 */ /* 0x002e240000000a00 */
[----:B----4-:R-:W-:-:S05]  /*0220*/  FFMA R19, R12, R13, R19 ;  /* 0x0000000d0c137223 */ /* 0x010fca0000000013 */
[----:B------:R1:W-:Y:S04]  /*0230*/  STG.E desc[UR4][R10.64], R19 ;  /* 0x000000130a007986 */ /* 0x0003e8000c101904 */
[----:B------:R-:W2:Y:S04]  /*0240*/  LDG.E R13, desc[UR4][R8.64] ;  /* 0x00000004080d7981 */ /* 0x000ea8000c1e1900 */
[----:B------:R-:W3:Y:S01]  /*0250*/  LDG.E R21, desc[UR4][R14.64] ;  /* 0x000000040e157981 */ /* 0x000ee2000c1e1900 */
[----:B-1----:R-:W1:Y:S01]  /*0260*/  LDC.64 R18, c[0x0][0x390] ;  /* 0x0000e400ff127b82 */ /* 0x002e620000000a00 */
[----:B--2---:R-:W-:-:S04]  /*0270*/  FMUL R13, R13, UR6 ;  /* 0x000000060d0d7c20 */ /* 0x004fc80008400000 */
[----:B---3--:R-:W-:Y:S01]  /*0280*/  FFMA R21, R12, R13, R21 ;  /* 0x0000000d0c157223 */ /* 0x008fe20000000015 */
[C---:B0-----:R-:W-:Y:S02]  /*0290*/  IMAD.WIDE R12, R0.reuse, 0x4, R16 ;  /* 0x00000004000c7825 */ /* 0x041fe400078e0210 */
[----:B------:R-:W0:Y:S02]  /*02a0*/  LDC.64 R16, c[0x0][0x388] ;  /* 0x0000e200ff107b82 */ /* 0x000e240000000a00 */
[----:B------:R2:W-:Y:S04]  /*02b0*/  STG.E desc[UR4][R14.64], R21 ;  /* 0x000000150e007986 */ /* 0x0005e8000c101904 */
[----:B------:R-:W3:Y:S04]  /*02c0*/  LDG.E R6, desc[UR4][R6.64] ;  /* 0x0000000406067981 */ /* 0x000ee8000c1e1900 */
[----:B------:R-:W3:Y:S01]  /*02d0*/  LDG.E R23, desc[UR4][R12.64] ;  /* 0x000000040c177981 */ /* 0x000ee2000c1e1900 */
[----:B0-----:R-:W-:-:S04]  /*02e0*/  IMAD.WIDE R16, R0, 0x4, R16 ;  /* 0x0000000400107825 */ /* 0x001fc800078e0210 */
[----:B---3--:R-:W-:-:S05]  /*02f0*/  FFMA R23, R6, UR6, R23 ;  /* 0x0000000606177c23 */ /* 0x008fca0008000017 */
[----:B------:R-:W-:Y:S04]  /*0300*/  STG.E desc[UR4][R12.64], R23 ;  /* 0x000000170c007986 */ /* 0x000fe8000c101904 */
[----:B------:R-:W3:Y:S04]  /*0310*/  LDG.E R10, desc[UR4][R10.64] ;  /* 0x000000040a0a7981 */ /* 0x000ee8000c1e1900 */
[----:B------:R-:W3:Y:S01]  /*0320*/  LDG.E R25, desc[UR4][R16.64] ;  /* 0x0000000410197981 */ /* 0x000ee2000c1e1900 */
[----:B-1----:R-:W-:-:S04]  /*0330*/  IMAD.WIDE R18, R0, 0x4, R18 ;  /* 0x0000000400127825 */ /* 0x002fc800078e0212 */
[----:B---3--:R-:W-:-:S05]  /*0340*/  FFMA R25, R10, UR6, R25 ;  /* 0x000000060a197c23 */ /* 0x008fca0008000019 */
[----:B------:R-:W-:Y:S04]  /*0350*/  STG.E desc[UR4][R16.64], R25 ;  /* 0x0000001910007986 */ /* 0x000fe8000c101904 */
[----:B--2---:R-:W2:Y:S04]  /*0360*/  LDG.E R14, desc[UR4][R14.64] ;  /* 0x000000040e0e7981 */ /* 0x004ea8000c1e1900 */
[----:B------:R-:W2:Y:S02]  /*0370*/  LDG.E R7, desc[UR4][R18.64] ;  /* 0x0000000412077981 */ /* 0x000ea4000c1e1900 */
[----:B--2---:R-:W-:-:S05]  /*0380*/  FFMA R7, R14, UR6, R7 ;  /* 0x000000060e077c23 */ /* 0x004fca0008000007 */
[----:B------:R-:W-:Y:S04]  /*0390*/  STG.E desc[UR4][R18.64], R7 ;  /* 0x0000000712007986 */ /* 0x000fe8000c101904 */
[----:B------:R-:W-:Y:S04]  /*03a0*/  STG.E desc[UR4][R2.64], RZ ;  /* 0x000000ff02007986 */ /* 0x000fe8000c101904 */
[----:B------:R-:W-:Y:S04]  /*03b0*/  STG.E desc[UR4][R4.64], RZ ;  /* 0x000000ff04007986 */ /* 0x000fe8000c101904 */
[----:B------:R-:W-:Y:S01]  /*03c0*/  STG.E desc[UR4][R8.64], RZ ;  /* 0x000000ff08007986 */ /* 0x000fe2000c101904 */
[----:B------:R-:W-:Y:S05]  /*03d0*/  EXIT ;  /* 0x000000000000794d */ /* 0x000fea0003800000 */
.L_x_0:
[----:B------:R-:W-:-:S00]  /*03e0*/  BRA `(.L_x_0) ;  /* 0xfffffffc00fc7947 */ /* 0x000fc0000383ffff */
[----:B------:R-:W-:-:S00]  /*03f0*/  NOP ;  /* 0x0000000000007918 */ /* 0x000fc00000000000 */
        /* <DEDUP_REMOVED lines=8> */
.L_x_229:


//--------------------- .text._Z10attractorsPfS_S_S_S_S_S_ifff --------------------------
	.section	.text._Z10attractorsPfS_S_S_S_S_S_ifff,"ax",@progbits
	.align	128
        .global         _Z10attractorsPfS_S_S_S_S_S_ifff
        .type           _Z10attractorsPfS_S_S_S_S_S_ifff,@function
        .size           _Z10attractorsPfS_S_S_S_S_S_ifff,(.L_x_228 - _Z10attractorsPfS_S_S_S_S_S_ifff)
        .other          _Z10attractorsPfS_S_S_S_S_S_ifff,@"STO_CUDA_ENTRY STV_DEFAULT"
_Z10attractorsPfS_S_S_S_S_S_ifff:
.text._Z10attractorsPfS_S_S_S_S_S_ifff:
[----:B------:R-:W-:Y:S01]  /*0000*/  LDC R1, c[0x0][0x37c] ;  /* 0x0000df00ff017b82 */ /* 0x000fe20000000800 */
[----:B------:R-:W0:Y:S07]  /*0010*/  S2R R0, SR_TID.X ;  /* 0x0000000000007919 */ /* 0x000e2e0000002100 */
[----:B------:R-:W0:Y:S01]  /*0020*/  S2UR UR4, SR_CTAID.X ;  /* 0x00000000000479c3 */ /* 0x000e220000002500 */
[----:B------:R-:W1:Y:S07]  /*0030*/  LDCU UR18, c[0x0][0x3b8] ;  /* 0x00007700ff1277ac */ /* 0x000e6e0008000800 */
[----:B------:R-:W0:Y:S02]  /*0040*/  LDC R3, c[0x0][0x360] ;  /* 0x0000d800ff037b82 */ /* 0x000e240000000800 */
[----:B0-----:R-:W-:-:S05]  /*0050*/  IMAD R3, R3, UR4, R0 ;  /* 0x0000000403037c24 */ /* 0x001fca000f8e0200 */
[----:B-1----:R-:W-:-:S13]  /*0060*/  ISETP.GE.AND P0, PT, R3, UR18, PT ;  /* 0x0000001203007c0c */ /* 0x002fda000bf06270 */
[----:B------:R-:W-:Y:S05]  /*0070*/  @P0 EXIT ;  /* 0x000000000000094d */ /* 0x000fea0003800000 */
[----:B------:R-:W0:Y:S01]  /*0080*/  LDC.64 R12, c[0x0][0x3b0] ;  /* 0x0000ec00ff0c7b82 */ /* 0x000e220000000a00 */
[----:B------:R-:W1:Y:S01]  /*0090*/  LDCU.64 UR16, c[0x0][0x358] ;  /* 0x00006b00ff1077ac */ /* 0x000e620008000a00 */
[----:B------:R-:W2:Y:S06]  /*00a0*/  LDCU UR19, c[0x0][0x3c0] ;  /* 0x00007800ff1377ac */ /* 0x000eac0008000800 */
[----:B------:R-:W3:Y:S01]  /*00b0*/  LDC.64 R14, c[0x0][0x380] ;  /* 0x0000e000ff0e7b82 */ /* 0x000ee20000000a00 */
[----:B------:R-:W4:Y:S07]  /*00c0*/  LDCU UR20, c[0x0][0x3bc] ;  /* 0x00007780ff1477ac */ /* 0x000f2e0008000800 */
[----:B------:R-:W2:Y:S08]  /*00d0*/  LDC.64 R16, c[0x0][0x388] ;  /* 0x0000e200ff107b82 */ /* 0x000eb00000000a00 */
[----:B------:R-:W4:Y:S01]  /*00e0*/  LDC.64 R18, c[0x0][0x390] ;  /* 0x0000e400ff127b82 */ /* 0x000f220000000a00 */
[----:B0-----:R-:W-:-:S06]  /*00f0*/  IMAD.WIDE R12, R3, 0x4, R12 ;  /* 0x00000004030c7825 */ /* 0x001fcc00078e020c */
[----:B-1----:R0:W5:Y:S01]  /*0100*/  LDG.E R12, desc[UR16][R12.64] ;  /* 0x000000100c0c7981 */ /* 0x002162000c1e1900 */
[----:B---3--:R-:W-:-:S05]  /*0110*/  IMAD.WIDE R14, R3, 0x4, R14 ;  /* 0x00000004030e7825 */ /* 0x008fca00078e020e */
[----:B------:R0:W5:Y:S01]  /*0120*/  LDG.E R4, desc[UR16][R14.64] ;  /* 0x000000100e047981 */ /* 0x000162000c1e1900 */
[----:B--2---:R-:W-:-:S05]  /*0130*/  IMAD.WIDE R16, R3, 0x4, R16 ;  /* 0x0000000403107825 */ /* 0x004fca00078e0210 */
[----:B------:R0:W5:Y:S01]  /*0140*/  LDG.E R5, desc[UR16][R16.64] ;  /* 0x0000001010057981 */ /* 0x000162000c1e1900 */
[----:B----4-:R-:W-:-:S05]  /*0150*/  IMAD.WIDE R18, R3, 0x4, R18 ;  /* 0x0000000403127825 */ /* 0x010fca00078e0212 */
[----:B------:R0:W5:Y:S01]  /*0160*/  LDG.E R6, desc[UR16][R18.64] ;  /* 0x0000001012067981 */ /* 0x000162000c1e1900 */
[----:B------:R-:W-:Y:S01]  /*0170*/  ISETP.GE.AND P0, PT, R3, 0x1, PT ;  /* 0x000000010300780c */ /* 0x000fe20003f06270 */
[----:B------:R-:W-:Y:S01]  /*0180*/  BSSY.RECONVERGENT B2, `(.L_x_1) ;  /* 0x00002d1000027945 */ /* 0x000fe20003800200 */
[----:B------:R-:W-:Y:S01]  /*0190*/  HFMA2 R7, -RZ, RZ, 0, 0 ;  /* 0x00000000ff077431 */ /* 0x000fe200000001ff */
[----:B------:R-:W-:Y:S02]  /*01a0*/  CS2R R8, SRZ ;  /* 0x0000000000087805 */ /* 0x000fe4000001ff00 */
[----:B------:R-:W-:-:S08]  /*01b0*/  MOV R10, RZ ;  /* 0x000000ff000a7202 */ /* 0x000fd00000000f00 */
[----:B0-----:R-:W-:Y:S05]  /*01c0*/  @!P0 BRA `(.L_x_2) ;  /* 0x0000002c00308947 */ /* 0x001fea0003800000 */
[----:B------:R-:W0:Y:S01]  /*01d0*/  LDCU UR4, c[0x0][0x3c4] ;  /* 0x00007880ff0477ac */ /* 0x000e220008000800 */
[----:B------:R-:W-:Y:S01]  /*01e0*/  VIMNMX R8, PT, PT, R3, UR18, PT ;  /* 0x0000001203087c48 */ /* 0x000fe2000bfe0100 */
[----:B------:R-:W-:Y:S01]  /*01f0*/  BSSY.RECONVERGENT B4, `(.L_x_3) ;  /* 0x000019a000047945 */ /* 0x000fe20003800200 */
[----:B------:R-:W-:Y:S02]  /*0200*/  MOV R10, RZ ;  /* 0x000000ff000a7202 */ /* 0x000fe40000000f00 */
[----:B------:R-:W-:Y:S02]  /*0210*/  ISETP.GE.AND P0, PT, R8, 0x4, PT ;  /* 0x000000040800780c */ /* 0x000fe40003f06270 */
[----:B------:R-:W-:Y:S02]  /*0220*/  MOV R15, RZ ;  /* 0x000000ff000f7202 */ /* 0x000fe40000000f00 */
[----:B------:R-:W-:Y:S02]  /*0230*/  MOV R9, RZ ;  /* 0x000000ff00097202 */ /* 0x000fe40000000f00 */
[----:B------:R-:W-:-:S02]  /*0240*/  MOV R7, RZ ;  /* 0x000000ff00077202 */ /* 0x000fc40000000f00 */
[----:B------:R-:W-:Y:S01]  /*0250*/  VIMNMX R8, PT, PT, R8, 0x1, !PT ;  /* 0x0000000108087848 */ /* 0x000fe20007fe0100 */
[----:B0----5:R-:W-:-:S04]  /*0260*/  FMUL R16, R12, UR4 ;  /* 0x000000040c107c20 */ /* 0x021fc80008400000 */
[----:B------:R-:W-:Y:S05]  /*0270*/  @!P0 BRA `(.L_x_4) ;  /* 0x0000001800448947 */ /* 0x000fea0003800000 */
[----:B------:R-:W0:Y:S01]  /*0280*/  LDCU.128 UR4, c[0x0][0x380] ;  /* 0x00007000ff0477ac */ /* 0x000e220008000c00 */
[----:B------:R-:W-:Y:S01]  /*0290*/  LOP3.LUT R15, R8, 0x7ffffffc, RZ, 0xc0, !PT ;  /* 0x7ffffffc080f7812 */ /* 0x000fe200078ec0ff */
[----:B------:R-:W-:Y:S01]  /*02a0*/  HFMA2 R10, -RZ, RZ, 0, 0 ;  /* 0x00000000ff0a7431 */ /* 0x000fe200000001ff */
[----:B------:R-:W-:Y:S01]  /*02b0*/  BSSY.RECONVERGENT B3, `(.L_x_5) ;  /* 0x000018c000037945 */ /* 0x000fe20003800200 */
[----:B------:R-:W1:Y:S01]  /*02c0*/  LDCU.64 UR12, c[0x0][0x390] ;  /* 0x00007200ff0c77ac */ /* 0x000e620008000a00 */
[----:B------:R-:W-:Y:S01]  /*02d0*/  IADD3 R15, PT, PT, -R15, RZ, RZ ;  /* 0x000000ff0f0f7210 */ /* 0x000fe20007ffe1ff */
[----:B------:R-:W2:Y:S01]  /*02e0*/  LDCU.64 UR14, c[0x0][0x3b0] ;  /* 0x00007600ff0e77ac */ /* 0x000ea20008000a00 */
[----:B0-----:R-:W-:Y:S02]  /*02f0*/  UIADD3 UR10, UP1, UPT, UR4, 0x8, URZ ;  /* 0x00000008040a7890 */ /* 0x001fe4000ff3e0ff */
[----:B------:R-:W-:Y:S02]  /*0300*/  UIADD3 UR8, UP2, UPT, UR6, 0x8, URZ ;  /* 0x0000000806087890 */ /* 0x000fe4000ff5e0ff */
[----:B------:R-:W-:-:S02]  /*0310*/  UIADD3.X UR11, UPT, UPT, URZ, UR5, URZ, UP1, !UPT ;  /* 0x00000005ff0b7290 */ /* 0x000fc40008ffe4ff */
[----:B-1----:R-:W-:Y:S01]  /*0320*/  UIADD3 UR6, UP0, UPT, UR12, 0x8, URZ ;  /* 0x000000080c067890 */ /* 0x002fe2000ff1e0ff */
[----:B------:R-:W-:Y:S01]  /*0330*/  MOV R32, UR10 ;  /* 0x0000000a00207c02 */ /* 0x000fe20008000f00 */
[----:B--2---:R-:W-:Y:S01]  /*0340*/  UIADD3 UR4, UP1, UPT, UR14, 0x8, URZ ;  /* 0x000000080e047890 */ /* 0x004fe2000ff3e0ff */
[----:B------:R-:W-:Y:S01]  /*0350*/  MOV R24, UR8 ;  /* 0x0000000800187c02 */ /* 0x000fe20008000f00 */
[----:B------:R-:W-:Y:S01]  /*0360*/  UIADD3.X UR9, UPT, UPT, URZ, UR7, URZ, UP2, !UPT ;  /* 0x00000007ff097290 */ /* 0x000fe200097fe4ff */
[----:B------:R-:W-:Y:S01]  /*0370*/  MOV R33, UR11 ;  /* 0x0000000b00217c02 */ /* 0x000fe20008000f00 */
[----:B------:R-:W-:Y:S01]  /*0380*/  UIADD3.X UR7, UPT, UPT, URZ, UR13, URZ, UP0, !UPT ;  /* 0x0000000dff077290 */ /* 0x000fe200087fe4ff */
[----:B------:R-:W-:Y:S01]  /*0390*/  MOV R20, UR6 ;  /* 0x0000000600147c02 */ /* 0x000fe20008000f00 */
[----:B------:R-:W-:Y:S01]  /*03a0*/  UIADD3.X UR5, UPT, UPT, URZ, UR15, URZ, UP1, !UPT ;  /* 0x0000000fff057290 */ /* 0x000fe20008ffe4ff */
[----:B------:R-:W-:Y:S02]  /*03b0*/  MOV R18, UR4 ;  /* 0x0000000400127c02 */ /* 0x000fe40008000f00 */
[----:B------:R-:W-:-:S02]  /*03c0*/  MOV R25, UR9 ;  /* 0x0000000900197c02 */ /* 0x000fc40008000f00 */
[----:B------:R-:W-:Y:S02]  /*03d0*/  MOV R21, UR7 ;  /* 0x0000000700157c02 */ /* 0x000fe40008000f00 */
[----:B------:R-:W-:-:S07]  /*03e0*/  MOV R23, UR5 ;  /* 0x0000000500177c02 */ /* 0x000fce0008000f00 */
.L_x_58:
[----:B------:R-:W2:Y:S04]  /*03f0*/  LDG.E R0, desc[UR16][R24.64+-0x8] ;  /* 0xfffff81018007981 */ /* 0x000ea8000c1e1900 */
[----:B------:R-:W3:Y:S04]  /*0400*/  LDG.E R11, desc[UR16][R32.64+-0x8] ;  /* 0xfffff810200b7981 */ /* 0x000ee8000c1e1900 */
[----:B------:R-:W4:Y:S01]  /*0410*/  LDG.E R17, desc[UR16][R20.64+-0x8] ;  /* 0xfffff81014117981 */ /* 0x000f22000c1e1900 */
[----:B------:R-:W-:Y:S01]  /*0420*/  BSSY.RECONVERGENT B0, `(.L_x_6) ;  /* 0x0000014000007945 */ /* 0x000fe20003800200 */
[----:B--2---:R-:W-:Y:S01]  /*0430*/  FADD R13, -R5, R0 ;  /* 0x00000000050d7221 */ /* 0x004fe20000000100 */
[----:B---3--:R-:W-:-:S03]  /*0440*/  FADD R14, -R4, R11 ;  /* 0x0000000b040e7221 */ /* 0x008fc60000000100 */
[----:B------:R-:W-:Y:S01]  /*0450*/  FMUL R19, R13, R13 ;  /* 0x0000000d0d137220 */ /* 0x000fe20000400000 */
[----:B----4-:R-:W-:-:S03]  /*0460*/  FADD R11, -R6, R17 ;  /* 0x00000011060b7221 */ /* 0x010fc60000000100 */
[----:B------:R-:W-:Y:S01]  /*0470*/  FFMA R2, R14, R14, R19 ;  /* 0x0000000e0e027223 */ /* 0x000fe20000000013 */
[----:B------:R-:W-:-:S03]  /*0480*/  MOV R19, R23 ;  /* 0x0000001700137202 */ /* 0x000fc60000000f00 */
[----:B------:R-:W-:-:S04]  /*0490*/  FFMA R2, R11, R11, R2 ;  /* 0x0000000b0b027223 */ /* 0x000fc80000000002 */
[----:B------:R0:W1:Y:S01]  /*04a0*/  MUFU.RSQ R27, R2 ;  /* 0x00000002001b7308 */ /* 0x0000620000001400 */
[----:B------:R-:W-:-:S04]  /*04b0*/  IADD3 R0, PT, PT, R2, -0xd000000, RZ ;  /* 0xf300000002007810 */ /* 0x000fc80007ffe0ff */
[----:B------:R-:W-:-:S13]  /*04c0*/  ISETP.GT.U32.AND P0, PT, R0, 0x727fffff, PT ;  /* 0x727fffff0000780c */ /* 0x000fda0003f04070 */
[----:B01----:R-:W-:Y:S05]  /*04d0*/  @!P0 BRA `(.L_x_7) ;  /* 0x0000000000108947 */ /* 0x003fea0003800000 */
[----:B------:R-:W-:-:S07]  /*04e0*/  MOV R0, 0x500 ;  /* 0x0000050000007802 */ /* 0x000fce0000000f00 */
[----:B------:R-:W-:Y:S05]  /*04f0*/  CALL.REL.NOINC `($__internal_0_$__cuda_sm20_sqrt_rn_f32_slowpath) ;  /* 0x0000005c007c7944 */ /* 0x000fea0003c00000 */
[----:B------:R-:W-:Y:S01]  /*0500*/  MOV R17, R23 ;  /* 0x0000001700117202 */ /* 0x000fe20000000f00 */
[----:B------:R-:W-:Y:S06]  /*0510*/  BRA `(.L_x_8) ;  /* 0x0000000000107947 */ /* 0x000fec0003800000 */
.L_x_7:
[----:B------:R-:W-:Y:S01]  /*0520*/  FMUL.FTZ R17, R2, R27 ;  /* 0x0000001b02117220 */ /* 0x000fe20000410000 */
[----:B------:R-:W-:-:S03]  /*0530*/  FMUL.FTZ R22, R27, 0.5 ;  /* 0x3f0000001b167820 */ /* 0x000fc60000410000 */
[----:B------:R-:W-:-:S04]  /*0540*/  FFMA R0, -R17, R17, R2 ;  /* 0x0000001111007223 */ /* 0x000fc80000000102 */
[----:B------:R-:W-:-:S07]  /*0550*/  FFMA R17, R0, R22, R17 ;  /* 0x0000001600117223 */ /* 0x000fce0000000011 */
.L_x_8:
[----:B------:R-:W-:Y:S05]  /*0560*/  BSYNC.RECONVERGENT B0 ;  /* 0x0000000000007941 */ /* 0x000fea0003800200 */
.L_x_6:
[C---:B------:R-:W-:Y:S01]  /*0570*/  FSETP.GT.AND P0, PT, R17.reuse, UR19, PT ;  /* 0x0000001311007c0b */ /* 0x040fe2000bf04000 */
[----:B------:R-:W-:Y:S03]  /*0580*/  BSSY.RECONVERGENT B5, `(.L_x_9) ;  /* 0x0000042000057945 */ /* 0x000fe60003800200 */
[----:B------:R-:W-:-:S13]  /*0590*/  FSETP.LT.OR P0, PT, R17, UR20, P0 ;  /* 0x0000001411007c0b */ /* 0x000fda0008701400 */
[----:B------:R-:W-:Y:S05]  /*05a0*/  @P0 BRA `(.L_x_10) ;  /* 0x0000000000fc0947 */ /* 0x000fea0003800000 */
[----:B------:R-:W2:Y:S01]  /*05b0*/  LDG.E R23, desc[UR16][R18.64+-0x8] ;  /* 0xfffff81012177981 */ /* 0x000ea2000c1e1900 */
[----:B------:R-:W0:Y:S01]  /*05c0*/  MUFU.RCP R27, R2 ;  /* 0x00000002001b7308 */ /* 0x000e220000001000 */
[----:B------:R-:W-:Y:S01]  /*05d0*/  BSSY.RECONVERGENT B6, `(.L_x_11) ;  /* 0x000000d000067945 */ /* 0x000fe20003800200 */
[----:B0-----:R-:W-:-:S04]  /*05e0*/  FFMA R0, -R2, R27, 1 ;  /* 0x3f80000002007423 */ /* 0x001fc8000000011b */
[----:B------:R-:W-:Y:S01]  /*05f0*/  FFMA R27, R27, R0, R27 ;  /* 0x000000001b1b7223 */ /* 0x000fe2000000001b */
[----:B--2---:R-:W-:-:S04]  /*0600*/  FMUL R28, R16, R23 ;  /* 0x00000017101c7220 */ /* 0x004fc80000400000 */
[----:B------:R-:W0:Y:S01]  /*0610*/  FCHK P0, R28, R2 ;  /* 0x000000021c007302 */ /* 0x000e220000000000 */
[----:B------:R-:W-:-:S04]  /*0620*/  FFMA R26, R28, R27, RZ ;  /* 0x0000001b1c1a7223 */ /* 0x000fc800000000ff */
[----:B------:R-:W-:-:S04]  /*0630*/  FFMA R0, -R2, R26, R28 ;  /* 0x0000001a02007223 */ /* 0x000fc8000000011c */
[----:B------:R-:W-:Y:S01]  /*0640*/  FFMA R26, R27, R0, R26 ;  /* 0x000000001b1a7223 */ /* 0x000fe2000000001a */
[----:B0-----:R-:W-:Y:S06]  /*0650*/  @!P0 BRA `(.L_x_12) ;  /* 0x0000000000108947 */ /* 0x001fec0003800000 */
[----:B------:R-:W-:Y:S02]  /*0660*/  MOV R0, R2 ;  /* 0x0000000200007202 */ /* 0x000fe40000000f00 */
[----:B------:R-:W-:-:S07]  /*0670*/  MOV R2, 0x690 ;  /* 0x0000069000027802 */ /* 0x000fce0000000f00 */
[----:B------:R-:W-:Y:S05]  /*0680*/  CALL.REL.NOINC `($__internal_1_$__cuda_sm3x_div_rn_noftz_f32_slowpath) ;  /* 0x0000005c00707944 */ /* 0x000fea0003c00000 */
[----:B------:R-:W-:-:S07]  /*0690*/  MOV R26, R0 ;  /* 0x00000000001a7202 */ /* 0x000fce0000000f00 */
.L_x_12:
[----:B------:R-:W-:Y:S05]  /*06a0*/  BSYNC.RECONVERGENT B6 ;  /* 0x0000000000067941 */ /* 0x000fea0003800200 */
.L_x_11:
[----:B------:R-:W0:Y:S01]  /*06b0*/  MUFU.RCP R0, R17 ;  /* 0x0000001100007308 */ /* 0x000e220000001000 */
[----:B------:R-:W-:Y:S01]  /*06c0*/  FMUL R28, R14, R26 ;  /* 0x0000001a0e1c7220 */ /* 0x000fe20000400000 */
[----:B------:R-:W-:Y:S06]  /*06d0*/  BSSY.RECONVERGENT B6, `(.L_x_13) ;  /* 0x000000c000067945 */ /* 0x000fec0003800200 */
[----:B------:R-:W1:Y:S01]  /*06e0*/  FCHK P0, R28, R17 ;  /* 0x000000111c007302 */ /* 0x000e620000000000 */
[----:B0-----:R-:W-:-:S04]  /*06f0*/  FFMA R23, R0, -R17, 1 ;  /* 0x3f80000000177423 */ /* 0x001fc80000000811 */
[----:B------:R-:W-:-:S04]  /*0700*/  FFMA R23, R0, R23, R0 ;  /* 0x0000001700177223 */ /* 0x000fc80000000000 */
[----:B------:R-:W-:-:S04]  /*0710*/  FFMA R0, R28, R23, RZ ;  /* 0x000000171c007223 */ /* 0x000fc800000000ff */
[----:B------:R-:W-:-:S04]  /*0720*/  FFMA R2, R0, -R17, R28 ;  /* 0x8000001100027223 */ /* 0x000fc8000000001c */
[----:B------:R-:W-:Y:S01]  /*0730*/  FFMA R2, R23, R2, R0 ;  /* 0x0000000217027223 */ /* 0x000fe20000000000 */
[----:B-1----:R-:W-:Y:S06]  /*0740*/  @!P0 BRA `(.L_x_14) ;  /* 0x0000000000108947 */ /* 0x002fec0003800000 */
[----:B------:R-:W-:Y:S02]  /*0750*/  MOV R0, R17 ;  /* 0x0000001100007202 */ /* 0x000fe40000000f00 */
[----:B------:R-:W-:-:S07]  /*0760*/  MOV R2, 0x780 ;  /* 0x0000078000027802 */ /* 0x000fce0000000f00 */
[----:B------:R-:W-:Y:S05]  /*0770*/  CALL.REL.NOINC `($__internal_1_$__cuda_sm3x_div_rn_noftz_f32_slowpath) ;  /* 0x0000005c00347944 */ /* 0x000fea0003c00000 */
[----:B------:R-:W-:-:S07]  /*0780*/  MOV R2, R0 ;  /* 0x0000000000027202 */ /* 0x000fce0000000f00 */
.L_x_14:
[----:B------:R-:W-:Y:S05]  /*0790*/  BSYNC.RECONVERGENT B6 ;  /* 0x0000000000067941 */ /* 0x000fea0003800200 */
.L_x_13:
[----:B------:R-:W0:Y:S01]  /*07a0*/  MUFU.RCP R0, R17 ;  /* 0x0000001100007308 */ /* 0x000e220000001000 */
[----:B------:R-:W-:Y:S01]  /*07b0*/  FMUL R28, R13, R26 ;  /* 0x0000001a0d1c7220 */ /* 0x000fe20000400000 */
[----:B------:R-:W-:Y:S01]  /*07c0*/  BSSY.RECONVERGENT B6, `(.L_x_15) ;  /* 0x000000d000067945 */ /* 0x000fe20003800200 */
[----:B------:R-:W-:-:S05]  /*07d0*/  FADD R7, R7, R2 ;  /* 0x0000000207077221 */ /* 0x000fca0000000000 */
        /* <DEDUP_REMOVED lines=11> */
.L_x_16:
[----:B------:R-:W-:Y:S05]  /*0890*/  BSYNC.RECONVERGENT B6 ;  /* 0x0000000000067941 */ /* 0x000fea0003800200 */
.L_x_15:
        /* <DEDUP_REMOVED lines=14> */
.L_x_18:
[----:B------:R-:W-:Y:S05]  /*0980*/  BSYNC.RECONVERGENT B6 ;  /* 0x0000000000067941 */ /* 0x000fea0003800200 */
.L_x_17:
[----:B------:R-:W-:-:S07]  /*0990*/  FADD R10, R10, R0 ;  /* 0x000000000a0a7221 */ /* 0x000fce0000000000 */
.L_x_10:
[----:B------:R-:W-:Y:S05]  /*09a0*/  BSYNC.RECONVERGENT B5 ;  /* 0x0000000000057941 */ /* 0x000fea0003800200 */
.L_x_9:
        /* <DEDUP_REMOVED lines=8> */
[----:B------:R-:W-:-:S04]  /*0a30*/  FFMA R2, R14, R14, R23 ;  /* 0x0000000e0e027223 */ /* 0x000fc80000000017 */
        /* <DEDUP_REMOVED lines=9> */
.L_x_20:
[----:B------:R-:W-:Y:S01]  /*0ad0*/  FMUL.FTZ R17, R2, R23 ;  /* 0x0000001702117220 */ /* 0x000fe20000410000 */
[----:B------:R-:W-:-:S03]  /*0ae0*/  FMUL.FTZ R22, R23, 0.5 ;  /* 0x3f00000017167820 */ /* 0x000fc60000410000 */
[----:B------:R-:W-:-:S04]  /*0af0*/  FFMA R0, -R17, R17, R2 ;  /* 0x0000001111007223 */ /* 0x000fc80000000102 */
[----:B------:R-:W-:-:S07]  /*0b00*/  FFMA R17, R0, R22, R17 ;  /* 0x0000001600117223 */ /* 0x000fce0000000011 */
.L_x_21:
[----:B------:R-:W-:Y:S05]  /*0b10*/  BSYNC.RECONVERGENT B0 ;  /* 0x0000000000007941 */ /* 0x000fea0003800200 */
.L_x_19:
        /* <DEDUP_REMOVED lines=19> */
.L_x_25:
[----:B------:R-:W-:Y:S05]  /*0c50*/  BSYNC.RECONVERGENT B6 ;  /* 0x0000000000067941 */ /* 0x000fea0003800200 */
.L_x_24:
        /* <DEDUP_REMOVED lines=14> */
.L_x_27:
[----:B------:R-:W-:Y:S05]  /*0d40*/  BSYNC.RECONVERGENT B6 ;  /* 0x0000000000067941 */ /* 0x000fea0003800200 */
.L_x_26:
        /* <DEDUP_REMOVED lines=15> */
.L_x_29:
[----:B------:R-:W-:Y:S05]  /*0e40*/  BSYNC.RECONVERGENT B6 ;  /* 0x0000000000067941 */ /* 0x000fea0003800200 */
.L_x_28:
        /* <DEDUP_REMOVED lines=14> */
.L_x_31:
[----:B------:R-:W-:Y:S05]  /*0f30*/  BSYNC.RECONVERGENT B6 ;  /* 0x0000000000067941 */ /* 0x000fea0003800200 */
.L_x_30:
[----:B------:R-:W-:-:S07]  /*0f40*/  FADD R10, R10, R0 ;  /* 0x000000000a0a7221 */ /* 0x000fce0000000000 */
.L_x_23:
[----:B------:R-:W-:Y:S05]  /*0f50*/  BSYNC.RECONVERGENT B5 ;  /* 0x0000000000057941 */ /* 0x000fea0003800200 */
.L_x_22:
        /* <DEDUP_REMOVED lines=18> */
.L_x_33:
[----:B------:R-:W-:Y:S01]  /*1080*/  FMUL.FTZ R17, R2, R23 ;  /* 0x0000001702117220 */ /* 0x000fe20000410000 */
[----:B------:R-:W-:-:S03]  /*1090*/  FMUL.FTZ R22, R23, 0.5 ;  /* 0x3f00000017167820 */ /* 0x000fc60000410000 */
[----:B------:R-:W-:-:S04]  /*10a0*/  FFMA R0, -R17, R17, R2 ;  /* 0x0000001111007223 */ /* 0x000fc80000000102 */
[----:B------:R-:W-:-:S07]  /*10b0*/  FFMA R17, R0, R22, R17 ;  /* 0x0000001600117223 */ /* 0x000fce0000000011 */
.L_x_34:
[----:B------:R-:W-:Y:S05]  /*10c0*/  BSYNC.RECONVERGENT B0 ;  /* 0x0000000000007941 */ /* 0x000fea0003800200 */
.L_x_32:
        /* <DEDUP_REMOVED lines=19> */
.L_x_38:
[----:B------:R-:W-:Y:S05]  /*1200*/  BSYNC.RECONVERGENT B6 ;  /* 0x0000000000067941 */ /* 0x000fea0003800200 */
.L_x_37:
        /* <DEDUP_REMOVED lines=14> */
.L_x_40:
[----:B------:R-:W-:Y:S05]  /*12f0*/  BSYNC.RECONVERGENT B6 ;  /* 0x0000000000067941 */ /* 0x000fea0003800200 */
.L_x_39:
        /* <DEDUP_REMOVED lines=15> */
.L_x_42:
[----:B------:R-:W-:Y:S05]  /*13f0*/  BSYNC.RECONVERGENT B6 ;  /* 0x0000000000067941 */ /* 0x000fea0003800200 */
.L_x_41:
        /* <DEDUP_REMOVED lines=14> */
.L_x_44:
[----:B------:R-:W-:Y:S05]  /*14e0*/  BSYNC.RECONVERGENT B6 ;  /* 0x0000000000067941 */ /* 0x000fea0003800200 */
.L_x_43:
[----:B------:R-:W-:-:S07]  /*14f0*/  FADD R10, R10, R0 ;  /* 0x000000000a0a7221 */ /* 0x000fce0000000000 */
.L_x_36:
[----:B------:R-:W-:Y:S05]  /*1500*/  BSYNC.RECONVERGENT B5 ;  /* 0x0000000000057941 */ /* 0x000fea0003800200 */
.L_x_35:
        /* <DEDUP_REMOVED lines=18> */
.L_x_46:
[----:B------:R-:W-:Y:S01]  /*1630*/  FMUL.FTZ R17, R2, R23 ;  /* 0x0000001702117220 */ /* 0x000fe20000410000 */
[----:B------:R-:W-:-:S03]  /*1640*/  FMUL.FTZ R22, R23, 0.5 ;  /* 0x3f00000017167820 */ /* 0x000fc60000410000 */
[----:B------:R-:W-:-:S04]  /*1650*/  FFMA R0, -R17, R17, R2 ;  /* 0x0000001111007223 */ /* 0x000fc80000000102 */
[----:B------:R-:W-:-:S07]  /*1660*/  FFMA R17, R0, R22, R17 ;  /* 0x0000001600117223 */ /* 0x000fce0000000011 */
.L_x_47:
[----:B------:R-:W-:Y:S05]  /*1670*/  BSYNC.RECONVERGENT B0 ;  /* 0x0000000000007941 */ /* 0x000fea0003800200 */
.L_x_45:
        /* <DEDUP_REMOVED lines=19> */
.L_x_51:
[----:B------:R-:W-:Y:S05]  /*17b0*/  BSYNC.RECONVERGENT B6 ;  /* 0x0000000000067941 */ /* 0x000fea0003800200 */
.L_x_50:
        /* <DEDUP_REMOVED lines=14> */
.L_x_53:
[----:B------:R-:W-:Y:S05]  /*18a0*/  BSYNC.RECONVERGENT B6 ;  /* 0x0000000000067941 */ /* 0x000fea0003800200 */
.L_x_52:
        /* <DEDUP_REMOVED lines=15> */
.L_x_55:
[----:B------:R-:W-:Y:S05]  /*19a0*/  BSYNC.RECONVERGENT B6 ;  /* 0x0000000000067941 */ /* 0x000fea0003800200 */
.L_x_54:
        /* <DEDUP_REMOVED lines=14> */
.L_x_57:
[----:B------:R-:W-:Y:S05]  /*1a90*/  BSYNC.RECONVERGENT B6 ;  /* 0x0000000000067941 */ /* 0x000fea0003800200 */
.L_x_56:
[----:B------:R-:W-:-:S07]  /*1aa0*/  FADD R10, R10, R0 ;  /* 0x000000000a0a7221 */ /* 0x000fce0000000000 */
.L_x_49:
[----:B------:R-:W-:Y:S05]  /*1ab0*/  BSYNC.RECONVERGENT B5 ;  /* 0x0000000000057941 */ /* 0x000fea0003800200 */
.L_x_48:
[----:B------:R-:W-:Y:S02]  /*1ac0*/  IADD3 R15, PT, PT, R15, 0x4, RZ ;  /* 0x000000040f0f7810 */ /* 0x000fe40007ffe0ff */
[----:B------:R-:W-:Y:S02]  /*1ad0*/  IADD3 R32, P1, PT, R32, 0x10, RZ ;  /* 0x0000001020207810 */ /* 0x000fe40007f3e0ff */
[----:B------:R-:W-:Y:S02]  /*1ae0*/  ISETP.NE.AND P0, PT, R15, RZ, PT ;  /* 0x000000ff0f00720c */ /* 0x000fe40003f05270 */
[----:B------:R-:W-:Y:S02]  /*1af0*/  IADD3 R24, P2, PT, R24, 0x10, RZ ;  /* 0x0000001018187810 */ /* 0x000fe40007f5e0ff */
[----:B------:R-:W-:Y:S02]  /*1b00*/  IADD3 R20, P3, PT, R20, 0x10, RZ ;  /* 0x0000001014147810 */ /* 0x000fe40007f7e0ff */
[----:B------:R-:W-:-:S02]  /*1b10*/  IADD3 R18, P4, PT, R18, 0x10, RZ ;  /* 0x0000001012127810 */ /* 0x000fc40007f9e0ff */
[----:B------:R-:W-:Y:S02]  /*1b20*/  IADD3.X R33, PT, PT, RZ, R33, RZ, P1, !PT ;  /* 0x00000021ff217210 */ /* 0x000fe40000ffe4ff */
[----:B------:R-:W-:Y:S02]  /*1b30*/  IADD3.X R25, PT, PT, RZ, R25, RZ, P2, !PT ;  /* 0x00000019ff197210 */ /* 0x000fe400017fe4ff */
[----:B------:R-:W-:Y:S02]  /*1b40*/  IADD3.X R21, PT, PT, RZ, R21, RZ, P3, !PT ;  /* 0x00000015ff157210 */ /* 0x000fe40001ffe4ff */
[----:B------:R-:W-:Y:S01]  /*1b50*/  IADD3.X R23, PT, PT, RZ, R19, RZ, P4, !PT ;  /* 0x00000013ff177210 */ /* 0x000fe200027fe4ff */
[----:B------:R-:W-:Y:S06]  /*1b60*/  @P0 BRA `(.L_x_58) ;  /* 0xffffffe800200947 */ /* 0x000fec000383ffff */
[----:B------:R-:W-:Y:S05]  /*1b70*/  BSYNC.RECONVERGENT B3 ;  /* 0x0000000000037941 */ /* 0x000fea0003800200 */
.L_x_5:
[----:B------:R-:W-:-:S07]  /*1b80*/  LOP3.LUT R15, R8, 0x7ffffffc, RZ, 0xc0, !PT ;  /* 0x7ffffffc080f7812 */ /* 0x000fce00078ec0ff */
.L_x_4:
[----:B------:R-:W-:Y:S05]  /*1b90*/  BSYNC.RECONVERGENT B4 ;  /* 0x0000000000047941 */ /* 0x000fea0003800200 */
.L_x_3:
[----:B------:R-:W-:-:S13]  /*1ba0*/  LOP3.LUT P0, R0, R8, 0x3, RZ, 0xc0, !PT ;  /* 0x0000000308007812 */ /* 0x000fda000780c0ff */
[----:B------:R-:W-:Y:S05]  /*1bb0*/  @!P0 BRA `(.L_x_2) ;  /* 0x0000001000b48947 */ /* 0x000fea0003800000 */
[----:B------:R-:W-:Y:S01]  /*1bc0*/  ISETP.NE.AND P0, PT, R0, 0x1, PT ;  /* 0x000000010000780c */ /* 0x000fe20003f05270 */
[----:B------:R-:W-:-:S12]  /*1bd0*/  BSSY.RECONVERGENT B3, `(.L_x_59) ;  /* 0x00000c5000037945 */ /* 0x000fd80003800200 */
[----:B------:R-:W-:Y:S05]  /*1be0*/  @!P0 BRA `(.L_x_60) ;  /* 0x0000000c000c8947 */ /* 0x000fea0003800000 */
[----:B------:R-:W0:Y:S08]  /*1bf0*/  LDC.64 R24, c[0x0][0x388] ;  /* 0x0000e200ff187b82 */ /* 0x000e300000000a00 */
[----:B------:R-:W1:Y:S08]  /*1c00*/  LDC.64 R32, c[0x0][0x380] ;  /* 0x0000e000ff207b82 */ /* 0x000e700000000a00 */
[----:B------:R-:W2:Y:S01]  /*1c10*/  LDC.64 R20, c[0x0][0x390] ;  /* 0x0000e400ff147b82 */ /* 0x000ea20000000a00 */
[----:B0-----:R-:W-:-:S05]  /*1c20*/  IMAD.WIDE.U32 R24, R15, 0x4, R24 ;  /* 0x000000040f187825 */ /* 0x001fca00078e0018 */
[----:B------:R-:W3:Y:S01]  /*1c30*/  LDG.E R0, desc[UR16][R24.64] ;  /* 0x0000001018007981 */ /* 0x000ee2000c1e1900 */
[----:B-1----:R-:W-:-:S05]  /*1c40*/  IMAD.WIDE.U32 R32, R15, 0x4, R32 ;  /* 0x000000040f207825 */ /* 0x002fca00078e0020 */
[----:B------:R-:W4:Y:S01]  /*1c50*/  LDG.E R11, desc[UR16][R32.64] ;  /* 0x00000010200b7981 */ /* 0x000f22000c1e1900 */
[----:B--2---:R-:W-:-:S05]  /*1c60*/  IMAD.WIDE.U32 R20, R15, 0x4, R20 ;  /* 0x000000040f147825 */ /* 0x004fca00078e0014 */
[----:B------:R-:W2:Y:S01]  /*1c70*/  LDG.E R17, desc[UR16][R20.64] ;  /* 0x0000001014117981 */ /* 0x000ea2000c1e1900 */
[----:B------:R-:W-:Y:S01]  /*1c80*/  BSSY.RECONVERGENT B0, `(.L_x_61) ;  /* 0x0000013000007945 */ /* 0x000fe20003800200 */
[----:B---3--:R-:W-:-:S04]  /*1c90*/  FADD R13, -R5, R0 ;  /* 0x00000000050d7221 */ /* 0x008fc80000000100 */
[----:B------:R-:W-:Y:S01]  /*1ca0*/  FMUL R19, R13, R13 ;  /* 0x0000000d0d137220 */ /* 0x000fe20000400000 */
[----:B----4-:R-:W-:-:S04]  /*1cb0*/  FADD R14, -R4, R11 ;  /* 0x0000000b040e7221 */ /* 0x010fc80000000100 */
[----:B------:R-:W-:Y:S01]  /*1cc0*/  FFMA R2, R14, R14, R19 ;  /* 0x0000000e0e027223 */ /* 0x000fe20000000013 */
[----:B--2---:R-:W-:-:S04]  /*1cd0*/  FADD R11, -R6, R17 ;  /* 0x00000011060b7221 */ /* 0x004fc80000000100 */
[----:B------:R-:W-:-:S05]  /*1ce0*/  FFMA R2, R11, R11, R2 ;  /* 0x0000000b0b027223 */ /* 0x000fca0000000002 */
[----:B------:R-:W-:Y:S01]  /*1cf0*/  IADD3 R0, PT, PT, R2, -0xd000000, RZ ;  /* 0xf300000002007810 */ /* 0x000fe20007ffe0ff */
[----:B------:R0:W1:Y:S03]  /*1d00*/  MUFU.RSQ R19, R2 ;  /* 0x0000000200137308 */ /* 0x0000660000001400 */
[----:B------:R-:W-:-:S13]  /*1d10*/  ISETP.GT.U32.AND P0, PT, R0, 0x727fffff, PT ;  /* 0x727fffff0000780c */ /* 0x000fda0003f04070 */
[----:B0-----:R-:W-:Y:S05]  /*1d20*/  @!P0 BRA `(.L_x_62) ;  /* 0x0000000000108947 */ /* 0x001fea0003800000 */
[----:B------:R-:W-:-:S07]  /*1d30*/  MOV R0, 0x1d50 ;  /* 0x00001d5000007802 */ /* 0x000fce0000000f00 */
[----:B-1----:R-:W-:Y:S05]  /*1d40*/  CALL.REL.NOINC `($__internal_0_$__cuda_sm20_sqrt_rn_f32_slowpath) ;  /* 0x0000004400687944 */ /* 0x002fea0003c00000 */
[----:B------:R-:W-:Y:S01]  /*1d50*/  MOV R17, R23 ;  /* 0x0000001700117202 */ /* 0x000fe20000000f00 */
[----:B------:R-:W-:Y:S06]  /*1d60*/  BRA `(.L_x_63) ;  /* 0x0000000000107947 */ /* 0x000fec0003800000 */
.L_x_62:
[----:B-1----:R-:W-:Y:S01]  /*1d70*/  FMUL.FTZ R17, R2, R19 ;  /* 0x0000001302117220 */ /* 0x002fe20000410000 */
[----:B------:R-:W-:-:S03]  /*1d80*/  FMUL.FTZ R18, R19, 0.5 ;  /* 0x3f00000013127820 */ /* 0x000fc60000410000 */
[----:B------:R-:W-:-:S04]  /*1d90*/  FFMA R0, -R17, R17, R2 ;  /* 0x0000001111007223 */ /* 0x000fc80000000102 */
[----:B------:R-:W-:-:S07]  /*1da0*/  FFMA R17, R0, R18, R17 ;  /* 0x0000001200117223 */ /* 0x000fce0000000011 */
.L_x_63:
[----:B------:R-:W-:Y:S05]  /*1db0*/  BSYNC.RECONVERGENT B0 ;  /* 0x0000000000007941 */ /* 0x000fea0003800200 */
.L_x_61:
[----:B------:R-:W0:Y:S01]  /*1dc0*/  LDCU UR4, c[0x0][0x3c0] ;  /* 0x00007800ff0477ac */ /* 0x000e220008000800 */
[----:B------:R-:W1:Y:S01]  /*1dd0*/  LDC.64 R18, c[0x0][0x3b0] ;  /* 0x0000ec00ff127b82 */ /* 0x000e620000000a00 */
[----:B------:R-:W-:Y:S01]  /*1de0*/  BSSY.RECONVERGENT B4, `(.L_x_64) ;  /* 0x0000045000047945 */ /* 0x000fe20003800200 */
[----:B------:R-:W2:Y:S01]  /*1df0*/  LDCU UR5, c[0x0][0x3bc] ;  /* 0x00007780ff0577ac */ /* 0x000ea20008000800 */
[----:B0-----:R-:W-:-:S04]  /*1e00*/  FSETP.GT.AND P0, PT, R17, UR4, PT ;  /* 0x0000000411007c0b */ /* 0x001fc8000bf04000 */
[----:B--2---:R-:W-:Y:S01]  /*1e10*/  FSETP.LT.OR P0, PT, R17, UR5, P0 ;  /* 0x0000000511007c0b */ /* 0x004fe20008701400 */
[----:B-1----:R-:W-:-:S12]  /*1e20*/  IMAD.WIDE.U32 R18, R15, 0x4, R18 ;  /* 0x000000040f127825 */ /* 0x002fd800078e0012 */
        /* <DEDUP_REMOVED lines=16> */
.L_x_67:
[----:B------:R-:W-:Y:S05]  /*1f30*/  BSYNC.RECONVERGENT B5 ;  /* 0x0000000000057941 */ /* 0x000fea0003800200 */
.L_x_66:
        /* <DEDUP_REMOVED lines=14> */
.L_x_69:
[----:B------:R-:W-:Y:S05]  /*2020*/  BSYNC.RECONVERGENT B5 ;  /* 0x0000000000057941 */ /* 0x000fea0003800200 */
.L_x_68:
        /* <DEDUP_REMOVED lines=15> */
.L_x_71:
[----:B------:R-:W-:Y:S05]  /*2120*/  BSYNC.RECONVERGENT B5 ;  /* 0x0000000000057941 */ /* 0x000fea0003800200 */
.L_x_70:
        /* <DEDUP_REMOVED lines=14> */
.L_x_73:
[----:B------:R-:W-:Y:S05]  /*2210*/  BSYNC.RECONVERGENT B5 ;  /* 0x0000000000057941 */ /* 0x000fea0003800200 */
.L_x_72:
[----:B------:R-:W-:-:S07]  /*2220*/  FADD R10, R10, R0 ;  /* 0x000000000a0a7221 */ /* 0x000fce0000000000 */
.L_x_65:
[----:B------:R-:W-:Y:S05]  /*2230*/  BSYNC.RECONVERGENT B4 ;  /* 0x0000000000047941 */ /* 0x000fea0003800200 */
.L_x_64:
        /* <DEDUP_REMOVED lines=18> */
.L_x_75:
[----:B------:R-:W-:Y:S01]  /*2360*/  FMUL.FTZ R17, R2, R23 ;  /* 0x0000001702117220 */ /* 0x000fe20000410000 */
[----:B------:R-:W-:-:S03]  /*2370*/  FMUL.FTZ R20, R23, 0.5 ;  /* 0x3f00000017147820 */ /* 0x000fc60000410000 */
[----:B------:R-:W-:-:S04]  /*2380*/  FFMA R0, -R17, R17, R2 ;  /* 0x0000001111007223 */ /* 0x000fc80000000102 */
[----:B------:R-:W-:-:S07]  /*2390*/  FFMA R17, R0, R20, R17 ;  /* 0x0000001400117223 */ /* 0x000fce0000000011 */
.L_x_76:
[----:B------:R-:W-:Y:S05]  /*23a0*/  BSYNC.RECONVERGENT B0 ;  /* 0x0000000000007941 */ /* 0x000fea0003800200 */
.L_x_74:
[----:B------:R-:W0:Y:S01]  /*23b0*/  LDCU UR4, c[0x0][0x3c0] ;  /* 0x00007800ff0477ac */ /* 0x000e220008000800 */
[----:B------:R-:W-:Y:S01]  /*23c0*/  BSSY.RECONVERGENT B4, `(.L_x_77) ;  /* 0x0000044000047945 */ /* 0x000fe20003800200 */
[----:B------:R-:W1:Y:S01]  /*23d0*/  LDCU UR5, c[0x0][0x3bc] ;  /* 0x00007780ff0577ac */ /* 0x000e620008000800 */
[----:B0-----:R-:W-:-:S04]  /*23e0*/  FSETP.GT.AND P0, PT, R17, UR4, PT ;  /* 0x0000000411007c0b */ /* 0x001fc8000bf04000 */
[----:B-1----:R-:W-:-:S13]  /*23f0*/  FSETP.LT.OR P0, PT, R17, UR5, P0 ;  /* 0x0000000511007c0b */ /* 0x002fda0008701400 */
        /* <DEDUP_REMOVED lines=16> */
.L_x_80:
[----:B------:R-:W-:Y:S05]  /*2500*/  BSYNC.RECONVERGENT B5 ;  /* 0x0000000000057941 */ /* 0x000fea0003800200 */
.L_x_79:
        /* <DEDUP_REMOVED lines=14> */
.L_x_82:
[----:B------:R-:W-:Y:S05]  /*25f0*/  BSYNC.RECONVERGENT B5 ;  /* 0x0000000000057941 */ /* 0x000fea0003800200 */
.L_x_81:
        /* <DEDUP_REMOVED lines=15> */
.L_x_84:
[----:B------:R-:W-:Y:S05]  /*26f0*/  BSYNC.RECONVERGENT B5 ;  /* 0x0000000000057941 */ /* 0x000fea0003800200 */
.L_x_83:
        /* <DEDUP_REMOVED lines=14> */
.L_x_86:
[----:B------:R-:W-:Y:S05]  /*27e0*/  BSYNC.RECONVERGENT B5 ;  /* 0x0000000000057941 */ /* 0x000fea0003800200 */
.L_x_85:
[----:B------:R-:W-:-:S07]  /*27f0*/  FADD R10, R10, R0 ;  /* 0x000000000a0a7221 */ /* 0x000fce0000000000 */
.L_x_78:
[----:B------:R-:W-:Y:S05]  /*2800*/  BSYNC.RECONVERGENT B4 ;  /* 0x0000000000047941 */ /* 0x000fea0003800200 */
.L_x_77:
[----:B------:R-:W-:-:S07]  /*2810*/  IADD3 R15, PT, PT, R15, 0x2, RZ ;  /* 0x000000020f0f7810 */ /* 0x000fce0007ffe0ff */
.L_x_60:
[----:B------:R-:W-:Y:S05]  /*2820*/  BSYNC.RECONVERGENT B3 ;  /* 0x0000000000037941 */ /* 0x000fea0003800200 */
.L_x_59:
[----:B------:R-:W-:-:S04]  /*2830*/  LOP3.LUT R0, R8, 0x1, RZ, 0xc0, !PT ;  /* 0x0000000108007812 */ /* 0x000fc800078ec0ff */
[----:B------:R-:W-:-:S13]  /*2840*/  ISETP.NE.U32.AND P0, PT, R0, 0x1, PT ;  /* 0x000000010000780c */ /* 0x000fda0003f05070 */
[----:B------:R-:W-:Y:S05]  /*2850*/  @P0 BRA `(.L_x_2) ;  /* 0x00000004008c0947 */ /* 0x000fea0003800000 */
[----:B------:R-:W0:Y:S08]  /*2860*/  LDC.64 R20, c[0x0][0x388] ;  /* 0x0000e200ff147b82 */ /* 0x000e300000000a00 */
[----:B------:R-:W1:Y:S08]  /*2870*/  LDC.64 R18, c[0x0][0x380] ;  /* 0x0000e000ff127b82 */ /* 0x000e700000000a00 */
[----:B------:R-:W2:Y:S01]  /*2880*/  LDC.64 R22, c[0x0][0x390] ;  /* 0x0000e400ff167b82 */ /* 0x000ea20000000a00 */
[----:B0-----:R-:W-:-:S06]  /*2890*/  IMAD.WIDE.U32 R20, R15, 0x4, R20 ;  /* 0x000000040f147825 */ /* 0x001fcc00078e0014 */
[----:B------:R-:W3:Y:S01]  /*28a0*/  LDG.E R20, desc[UR16][R20.64] ;  /* 0x0000001014147981 */ /* 0x000ee2000c1e1900 */
[----:B-1----:R-:W-:-:S06]  /*28b0*/  IMAD.WIDE.U32 R18, R15, 0x4, R18 ;  /* 0x000000040f127825 */ /* 0x002fcc00078e0012 */
        /* <DEDUP_REMOVED lines=18> */
.L_x_88:
[----:B-1----:R-:W-:Y:S01]  /*29e0*/  FMUL.FTZ R17, R2, R21 ;  /* 0x0000001502117220 */ /* 0x002fe20000410000 */
[----:B------:R-:W-:-:S03]  /*29f0*/  FMUL.FTZ R18, R21, 0.5 ;  /* 0x3f00000015127820 */ /* 0x000fc60000410000 */
[----:B------:R-:W-:-:S04]  /*2a00*/  FFMA R0, -R17, R17, R2 ;  /* 0x0000001111007223 */ /* 0x000fc80000000102 */
[----:B------:R-:W-:-:S07]  /*2a10*/  FFMA R17, R0, R18, R17 ;  /* 0x0000001200117223 */ /* 0x000fce0000000011 */
.L_x_89:
[----:B------:R-:W-:Y:S05]  /*2a20*/  BSYNC.RECONVERGENT B0 ;  /* 0x0000000000007941 */ /* 0x000fea0003800200 */
.L_x_87:
[----:B------:R-:W0:Y:S01]  /*2a30*/  LDCU UR4, c[0x0][0x3c0] ;  /* 0x00007800ff0477ac */ /* 0x000e220008000800 */
[----:B------:R-:W1:Y:S01]  /*2a40*/  LDCU UR5, c[0x0][0x3bc] ;  /* 0x00007780ff0577ac */ /* 0x000e620008000800 */
[----:B0-----:R-:W-:-:S04]  /*2a50*/  FSETP.GT.AND P0, PT, R17, UR4, PT ;  /* 0x0000000411007c0b */ /* 0x001fc8000bf04000 */
[----:B-1----:R-:W-:-:S13]  /*2a60*/  FSETP.LT.OR P0, PT, R17, UR5, P0 ;  /* 0x0000000511007c0b */ /* 0x002fda0008701400 */
[----:B------:R-:W-:Y:S05]  /*2a70*/  @P0 BRA `(.L_x_2) ;  /* 0x0000000400040947 */ /* 0x000fea0003800000 */
[----:B------:R-:W0:Y:S02]  /*2a80*/  LDC.64 R18, c[0x0][0x3b0] ;  /* 0x0000ec00ff127b82 */ /* 0x000e240000000a00 */
[----:B0-----:R-:W-:-:S06]  /*2a90*/  IMAD.WIDE.U32 R18, R15, 0x4, R18 ;  /* 0x000000040f127825 */ /* 0x001fcc00078e0012 */
        /* <DEDUP_REMOVED lines=15> */
.L_x_91:
[----:B------:R-:W-:Y:S05]  /*2b90*/  BSYNC.RECONVERGENT B3 ;  /* 0x0000000000037941 */ /* 0x000fea0003800200 */
.L_x_90:
        /* <DEDUP_REMOVED lines=14> */
.L_x_93:
[----:B------:R-:W-:Y:S05]  /*2c80*/  BSYNC.RECONVERGENT B3 ;  /* 0x0000000000037941 */ /* 0x000fea0003800200 */
.L_x_92:
        /* <DEDUP_REMOVED lines=15> */
.L_x_95:
[----:B------:R-:W-:Y:S05]  /*2d80*/  BSYNC.RECONVERGENT B3 ;  /* 0x0000000000037941 */ /* 0x000fea0003800200 */
.L_x_94:
        /* <DEDUP_REMOVED lines=14> */
.L_x_97:
[----:B------:R-:W-:Y:S05]  /*2e70*/  BSYNC.RECONVERGENT B3 ;  /* 0x0000000000037941 */ /* 0x000fea0003800200 */
.L_x_96:
[----:B------:R-:W-:-:S07]  /*2e80*/  FADD R10, R10, R0 ;  /* 0x000000000a0a7221 */ /* 0x000fce0000000000 */
.L_x_2:
[----:B------:R-:W-:Y:S05]  /*2e90*/  BSYNC.RECONVERGENT B2 ;  /* 0x0000000000027941 */ /* 0x000fea0003800200 */
.L_x_1:
[----:B------:R-:W0:Y:S01]  /*2ea0*/  LDCU UR4, c[0x0][0x3b8] ;  /* 0x00007700ff0477ac */ /* 0x000e220008000800 */
[----:B------:R-:W-:Y:S01]  /*2eb0*/  BSSY.RECONVERGENT B2, `(.L_x_98) ;  /* 0x000006d000027945 */ /* 0x000fe20003800200 */
[----:B0-----:R-:W-:-:S13]  /*2ec0*/  ISETP.GE.AND P0, PT, R8, UR4, PT ;  /* 0x0000000408007c0c */ /* 0x001fda000bf06270 */
[----:B------:R-:W-:Y:S05]  /*2ed0*/  @P0 BRA `(.L_x_99) ;  /* 0x0000000400a80947 */ /* 0x000fea0003800000 */
[----:B------:R-:W-:Y:S01]  /*2ee0*/  ISETP.NE.AND P0, PT, R8, R3, PT ;  /* 0x000000030800720c */ /* 0x000fe20003f05270 */
[----:B------:R-:W-:-:S12]  /*2ef0*/  BSSY.RECONVERGENT B3, `(.L_x_100) ;  /* 0x0000067000037945 */ /* 0x000fd80003800200 */
[----:B------:R-:W-:Y:S05]  /*2f00*/  @!P0 BRA `(.L_x_101) ;  /* 0x0000000400948947 */ /* 0x000fea0003800000 */
        /* <DEDUP_REMOVED lines=10> */
[----:B---3-5:R-:W-:-:S04]  /*2fb0*/  FADD R13, -R5, R18 ;  /* 0x00000012050d7221 */ /* 0x028fc80000000100 */
        /* <DEDUP_REMOVED lines=13> */
.L_x_103:
[----:B-1----:R-:W-:Y:S01]  /*3090*/  FMUL.FTZ R15, R2, R19 ;  /* 0x00000013020f7220 */ /* 0x002fe20000410000 */
[----:B------:R-:W-:-:S03]  /*30a0*/  FMUL.FTZ R16, R19, 0.5 ;  /* 0x3f00000013107820 */ /* 0x000fc60000410000 */
[----:B------:R-:W-:-:S04]  /*30b0*/  FFMA R0, -R15, R15, R2 ;  /* 0x0000000f0f007223 */ /* 0x000fc80000000102 */
[----:B------:R-:W-:-:S07]  /*30c0*/  FFMA R15, R0, R16, R15 ;  /* 0x00000010000f7223 */ /* 0x000fce000000000f */
.L_x_104:
[----:B------:R-:W-:Y:S05]  /*30d0*/  BSYNC.RECONVERGENT B0 ;  /* 0x0000000000007941 */ /* 0x000fea0003800200 */
.L_x_102:
[----:B------:R-:W0:Y:S01]  /*30e0*/  LDCU UR4, c[0x0][0x3c0] ;  /* 0x00007800ff0477ac */ /* 0x000e220008000800 */
[----:B------:R-:W1:Y:S01]  /*30f0*/  LDCU UR5, c[0x0][0x3bc] ;  /* 0x00007780ff0577ac */ /* 0x000e620008000800 */
[----:B0-----:R-:W-:-:S04]  /*3100*/  FSETP.GT.AND P0, PT, R15, UR4, PT ;  /* 0x000000040f007c0b */ /* 0x001fc8000bf04000 */
[----:B-1----:R-:W-:-:S13]  /*3110*/  FSETP.LT.OR P0, PT, R15, UR5, P0 ;  /* 0x000000050f007c0b */ /* 0x002fda0008701400 */
[----:B------:R-:W-:Y:S05]  /*3120*/  @P0 BRA `(.L_x_101) ;  /* 0x00000004000c0947 */ /* 0x000fea0003800000 */
[----:B------:R-:W0:Y:S01]  /*3130*/  LDC.64 R18, c[0x0][0x3b0] ;  /* 0x0000ec00ff127b82 */ /* 0x000e220000000a00 */
[----:B------:R-:W1:Y:S01]  /*3140*/  LDCU UR4, c[0x0][0x3c4] ;  /* 0x00007880ff0477ac */ /* 0x000e620008000800 */
[----:B0-----:R-:W-:-:S06]  /*3150*/  IMAD.WIDE.U32 R18, R8, 0x4, R18 ;  /* 0x0000000408127825 */ /* 0x001fcc00078e0012 */
[----:B------:R-:W2:Y:S01]  /*3160*/  LDG.E R18, desc[UR16][R18.64] ;  /* 0x0000001012127981 */ /* 0x000ea2000c1e1900 */
[----:B------:R-:W0:Y:S01]  /*3170*/  MUFU.RCP R17, R2 ;  /* 0x0000000200117308 */ /* 0x000e220000001000 */
[----:B-1----:R-:W-:Y:S01]  /*3180*/  FMUL R21, R12, UR4 ;  /* 0x000000040c157c20 */ /* 0x002fe20008400000 */
        /* <DEDUP_REMOVED lines=13> */
.L_x_106:
[----:B------:R-:W-:Y:S05]  /*3260*/  BSYNC.RECONVERGENT B4 ;  /* 0x0000000000047941 */ /* 0x000fea0003800200 */
.L_x_105:
        /* <DEDUP_REMOVED lines=14> */
.L_x_108:
[----:B------:R-:W-:Y:S05]  /*3350*/  BSYNC.RECONVERGENT B4 ;  /* 0x0000000000047941 */ /* 0x000fea0003800200 */
.L_x_107:
        /* <DEDUP_REMOVED lines=15> */
.L_x_110:
[----:B------:R-:W-:Y:S05]  /*3450*/  BSYNC.RECONVERGENT B4 ;  /* 0x0000000000047941 */ /* 0x000fea0003800200 */
.L_x_109:
        /* <DEDUP_REMOVED lines=14> */
.L_x_112:
[----:B------:R-:W-:Y:S05]  /*3540*/  BSYNC.RECONVERGENT B4 ;  /* 0x0000000000047941 */ /* 0x000fea0003800200 */
.L_x_111:
[----:B------:R-:W-:-:S07]  /*3550*/  FADD R10, R10, R0 ;  /* 0x000000000a0a7221 */ /* 0x000fce0000000000 */
.L_x_101:
[----:B------:R-:W-:Y:S05]  /*3560*/  BSYNC.RECONVERGENT B3 ;  /* 0x0000000000037941 */ /* 0x000fea0003800200 */
.L_x_100:
[----:B------:R-:W-:-:S07]  /*3570*/  IADD3 R8, PT, PT, R8, 0x1, RZ ;  /* 0x0000000108087810 */ /* 0x000fce0007ffe0ff */
.L_x_99:
[----:B------:R-:W-:Y:S05]  /*3580*/  BSYNC.RECONVERGENT B2 ;  /* 0x0000000000027941 */ /* 0x000fea0003800200 */
.L_x_98:
[----:B------:R-:W0:Y:S01]  /*3590*/  LDCU UR4, c[0x0][0x3b8] ;  /* 0x00007700ff0477ac */ /* 0x000e220008000800 */
[----:B------:R-:W-:Y:S01]  /*35a0*/  BSSY.RECONVERGENT B2, `(.L_x_113) ;  /* 0x00002c4000027945 */ /* 0x000fe20003800200 */
[----:B------:R-:W1:Y:S01]  /*35b0*/  LDCU UR14, c[0x0][0x3c0] ;  /* 0x00007800ff0e77ac */ /* 0x000e620008000800 */
[----:B------:R-:W2:Y:S01]  /*35c0*/  LDCU UR15, c[0x0][0x3bc] ;  /* 0x00007780ff0f77ac */ /* 0x000ea20008000800 */
[----:B0-----:R-:W-:-:S13]  /*35d0*/  ISETP.GE.AND P0, PT, R8, UR4, PT ;  /* 0x0000000408007c0c */ /* 0x001fda000bf06270 */
[----:B-12---:R-:W-:Y:S05]  /*35e0*/  @P0 BRA `(.L_x_114) ;  /* 0x0000002800fc0947 */ /* 0x006fea0003800000 */
[----:B------:R-:W0:Y:S01]  /*35f0*/  LDCU UR5, c[0x0][0x3c4] ;  /* 0x00007880ff0577ac */ /* 0x000e220008000800 */
[C---:B------:R-:W-:Y:S01]  /*3600*/  IADD3 R0, PT, PT, R8.reuse, -UR4, RZ ;  /* 0x8000000408007c10 */ /* 0x040fe2000fffe0ff */
[----:B------:R-:W-:Y:S01]  /*3610*/  BSSY.RECONVERGENT B3, `(.L_x_115) ;  /* 0x000018d000037945 */ /* 0x000fe20003800200 */
[----:B------:R-:W-:Y:S02]  /*3620*/  IADD3 R11, PT, PT, -R8, UR4, RZ ;  /* 0x00000004080b7c10 */ /* 0x000fe4000fffe1ff */
[----:B------:R-:W-:Y:S01]  /*3630*/  ISETP.GT.U32.AND P0, PT, R0, -0x4, PT ;  /* 0xfffffffc0000780c */ /* 0x000fe20003f04070 */
[----:B0----5:R-:W-:-:S12]  /*3640*/  FMUL R12, R12, UR5 ;  /* 0x000000050c0c7c20 */ /* 0x021fd80008400000 */
[----:B------:R-:W-:Y:S05]  /*3650*/  @P0 BRA `(.L_x_116) ;  /* 0x0000001800200947 */ /* 0x000fea0003800000 */
[----:B------:R-:W0:Y:S01]  /*3660*/  LDCU.64 UR6, c[0x0][0x3b0] ;  /* 0x00007600ff0677ac */ /* 0x000e220008000a00 */
[----:B------:R-:W-:Y:S01]  /*3670*/  HFMA2 R16, -RZ, RZ, 0, 4.76837158203125e-07 ;  /* 0x00000008ff107431 */ /* 0x000fe200000001ff */
[----:B------:R-:W-:Y:S01]  /*3680*/  MOV R17, 0x0 ;  /* 0x0000000000117802 */ /* 0x000fe20000000f00 */
[----:B------:R-:W1:Y:S01]  /*3690*/  LDCU.128 UR8, c[0x0][0x380] ;  /* 0x00007000ff0877ac */ /* 0x000e620008000c00 */
[----:B------:R-:W-:Y:S01]  /*36a0*/  LOP3.LUT R13, R11, 0xfffffffc, RZ, 0xc0, !PT ;  /* 0xfffffffc0b0d7812 */ /* 0x000fe200078ec0ff */
[----:B------:R-:W2:Y:S03]  /*36b0*/  LDCU.64 UR12, c[0x0][0x390] ;  /* 0x00007200ff0c77ac */ /* 0x000ea60008000a00 */
[----:B------:R-:W-:Y:S01]  /*36c0*/  IADD3 R13, PT, PT, -R13, RZ, RZ ;  /* 0x000000ff0d0d7210 */ /* 0x000fe20007ffe1ff */
[----:B------:R-:W-:-:S03]  /*36d0*/  IMAD.WIDE.U32 R16, R8, 0x4, R16 ;  /* 0x0000000408107825 */ /* 0x000fc600078e0010 */
[C---:B0-----:R-:W-:Y:S02]  /*36e0*/  IADD3 R14, P2, PT, R16.reuse, UR6, RZ ;  /* 0x00000006100e7c10 */ /* 0x041fe4000ff5e0ff */
[C---:B-1----:R-:W-:Y:S02]  /*36f0*/  IADD3 R18, P0, PT, R16.reuse, UR8, RZ ;  /* 0x0000000810127c10 */ /* 0x042fe4000ff1e0ff */
[C---:B------:R-:W-:Y:S02]  /*3700*/  IADD3 R20, P1, PT, R16.reuse, UR10, RZ ;  /* 0x0000000a10147c10 */ /* 0x040fe4000ff3e0ff */
[----:B--2---:R-:W-:Y:S02]  /*3710*/  IADD3 R16, P3, PT, R16, UR12, RZ ;  /* 0x0000000c10107c10 */ /* 0x004fe4000ff7e0ff */
[C---:B------:R-:W-:Y:S02]  /*3720*/  IADD3.X R19, PT, PT, R17.reuse, UR9, RZ, P0, !PT ;  /* 0x0000000911137c10 */ /* 0x040fe400087fe4ff */
[----:B------:R-:W-:-:S02]  /*3730*/  IADD3.X R21, PT, PT, R17, UR11, RZ, P1, !PT ;  /* 0x0000000b11157c10 */ /* 0x000fc40008ffe4ff */
[C---:B------:R-:W-:Y:S02]  /*3740*/  IADD3.X R15, PT, PT, R17.reuse, UR7, RZ, P2, !PT ;  /* 0x00000007110f7c10 */ /* 0x040fe400097fe4ff */
[----:B------:R-:W-:-:S07]  /*3750*/  IADD3.X R17, PT, PT, R17, UR13, RZ, P3, !PT ;  /* 0x0000000d11117c10 */ /* 0x000fce0009ffe4ff */
.L_x_169:
        /* <DEDUP_REMOVED lines=18> */
.L_x_118:
[----:B------:R-:W-:Y:S01]  /*3880*/  FMUL.FTZ R23, R2, R27 ;  /* 0x0000001b02177220 */ /* 0x000fe20000410000 */
[----:B------:R-:W-:-:S03]  /*3890*/  FMUL.FTZ R0, R27, 0.5 ;  /* 0x3f0000001b007820 */ /* 0x000fc60000410000 */
[----:B------:R-:W-:-:S04]  /*38a0*/  FFMA R32, -R23, R23, R2 ;  /* 0x0000001717207223 */ /* 0x000fc80000000102 */
[----:B------:R-:W-:-:S07]  /*38b0*/  FFMA R32, R32, R0, R23 ;  /* 0x0000000020207223 */ /* 0x000fce0000000017 */
.L_x_119:
[----:B------:R-:W-:Y:S05]  /*38c0*/  BSYNC.RECONVERGENT B0 ;  /* 0x0000000000007941 */ /* 0x000fea0003800200 */
.L_x_117:
        /* <DEDUP_REMOVED lines=19> */
.L_x_123:
[----:B------:R-:W-:Y:S05]  /*3a00*/  BSYNC.RECONVERGENT B5 ;  /* 0x0000000000057941 */ /* 0x000fea0003800200 */
.L_x_122:
        /* <DEDUP_REMOVED lines=14> */
.L_x_125:
[----:B------:R-:W-:Y:S05]  /*3af0*/  BSYNC.RECONVERGENT B5 ;  /* 0x0000000000057941 */ /* 0x000fea0003800200 */
.L_x_124:
        /* <DEDUP_REMOVED lines=15> */
.L_x_127:
[----:B------:R-:W-:Y:S05]  /*3bf0*/  BSYNC.RECONVERGENT B5 ;  /* 0x0000000000057941 */ /* 0x000fea0003800200 */
.L_x_126:
        /* <DEDUP_REMOVED lines=14> */
.L_x_129:
[----:B------:R-:W-:Y:S05]  /*3ce0*/  BSYNC.RECONVERGENT B5 ;  /* 0x0000000000057941 */ /* 0x000fea0003800200 */
.L_x_128:
[----:B------:R-:W-:-:S07]  /*3cf0*/  FADD R10, R10, R0 ;  /* 0x000000000a0a7221 */ /* 0x000fce0000000000 */
.L_x_121:
[----:B------:R-:W-:Y:S05]  /*3d00*/  BSYNC.RECONVERGENT B4 ;  /* 0x0000000000047941 */ /* 0x000fea0003800200 */
.L_x_120:
        /* <DEDUP_REMOVED lines=18> */
.L_x_131:
[----:B------:R-:W-:Y:S01]  /*3e30*/  FMUL.FTZ R23, R2, R27 ;  /* 0x0000001b02177220 */ /* 0x000fe20000410000 */
[----:B------:R-:W-:-:S03]  /*3e40*/  FMUL.FTZ R0, R27, 0.5 ;  /* 0x3f0000001b007820 */ /* 0x000fc60000410000 */
[----:B------:R-:W-:-:S04]  /*3e50*/  FFMA R32, -R23, R23, R2 ;  /* 0x0000001717207223 */ /* 0x000fc80000000102 */
[----:B------:R-:W-:-:S07]  /*3e60*/  FFMA R32, R32, R0, R23 ;  /* 0x0000000020207223 */ /* 0x000fce0000000017 */
.L_x_132:
[----:B------:R-:W-:Y:S05]  /*3e70*/  BSYNC.RECONVERGENT B0 ;  /* 0x0000000000007941 */ /* 0x000fea0003800200 */
.L_x_130:
        /* <DEDUP_REMOVED lines=19> */
.L_x_136:
[----:B------:R-:W-:Y:S05]  /*3fb0*/  BSYNC.RECONVERGENT B5 ;  /* 0x0000000000057941 */ /* 0x000fea0003800200 */
.L_x_135:
        /* <DEDUP_REMOVED lines=14> */
.L_x_138:
[----:B------:R-:W-:Y:S05]  /*40a0*/  BSYNC.RECONVERGENT B5 ;  /* 0x0000000000057941 */ /* 0x000fea0003800200 */
.L_x_137:
        /* <DEDUP_REMOVED lines=15> */
.L_x_140:
[----:B------:R-:W-:Y:S05]  /*41a0*/  BSYNC.RECONVERGENT B5 ;  /* 0x0000000000057941 */ /* 0x000fea0003800200 */
.L_x_139:
        /* <DEDUP_REMOVED lines=14> */
.L_x_142:
[----:B------:R-:W-:Y:S05]  /*4290*/  BSYNC.RECONVERGENT B5 ;  /* 0x0000000000057941 */ /* 0x000fea0003800200 */
.L_x_141:
[----:B------:R-:W-:-:S07]  /*42a0*/  FADD R10, R10, R0 ;  /* 0x000000000a0a7221 */ /* 0x000fce0000000000 */
.L_x_134:
[----:B------:R-:W-:Y:S05]  /*42b0*/  BSYNC.RECONVERGENT B4 ;  /* 0x0000000000047941 */ /* 0x000fea0003800200 */
.L_x_133:
        /* <DEDUP_REMOVED lines=18> */
.L_x_144:
[----:B------:R-:W-:Y:S01]  /*43e0*/  FMUL.FTZ R23, R2, R27 ;  /* 0x0000001b02177220 */ /* 0x000fe20000410000 */
[----:B------:R-:W-:-:S03]  /*43f0*/  FMUL.FTZ R0, R27, 0.5 ;  /* 0x3f0000001b007820 */ /* 0x000fc60000410000 */
[----:B------:R-:W-:-:S04]  /*4400*/  FFMA R32, -R23, R23, R2 ;  /* 0x0000001717207223 */ /* 0x000fc80000000102 */
[----:B------:R-:W-:-:S07]  /*4410*/  FFMA R32, R32, R0, R23 ;  /* 0x0000000020207223 */ /* 0x000fce0000000017 */
.L_x_145:
[----:B------:R-:W-:Y:S05]  /*4420*/  BSYNC.RECONVERGENT B0 ;  /* 0x0000000000007941 */ /* 0x000fea0003800200 */
.L_x_143:
        /* <DEDUP_REMOVED lines=19> */
.L_x_149:
[----:B------:R-:W-:Y:S05]  /*4560*/  BSYNC.RECONVERGENT B5 ;  /* 0x0000000000057941 */ /* 0x000fea0003800200 */
.L_x_148:
        /* <DEDUP_REMOVED lines=14> */
.L_x_151:
[----:B------:R-:W-:Y:S05]  /*4650*/  BSYNC.RECONVERGENT B5 ;  /* 0x0000000000057941 */ /* 0x000fea0003800200 */
.L_x_150:
        /* <DEDUP_REMOVED lines=15> */
.L_x_153:
[----:B------:R-:W-:Y:S05]  /*4750*/  BSYNC.RECONVERGENT B5 ;  /* 0x0000000000057941 */ /* 0x000fea0003800200 */
.L_x_152:
        /* <DEDUP_REMOVED lines=14> */
.L_x_155:
[----:B------:R-:W-:Y:S05]  /*4840*/  BSYNC.RECONVERGENT B5 ;  /* 0x0000000000057941 */ /* 0x000fea0003800200 */
.L_x_154:
[----:B------:R-:W-:-:S07]  /*4850*/  FADD R10, R10, R0 ;  /* 0x000000000a0a7221 */ /* 0x000fce0000000000 */
.L_x_147:
[----:B------:R-:W-:Y:S05]  /*4860*/  BSYNC.RECONVERGENT B4 ;  /* 0x0000000000047941 */ /* 0x000fea0003800200 */
.L_x_146:
        /* <DEDUP_REMOVED lines=18> */
.L_x_157:
[----:B------:R-:W-:Y:S01]  /*4990*/  FMUL.FTZ R23, R2, R27 ;  /* 0x0000001b02177220 */ /* 0x000fe20000410000 */
[----:B------:R-:W-:-:S03]  /*49a0*/  FMUL.FTZ R0, R27, 0.5 ;  /* 0x3f0000001b007820 */ /* 0x000fc60000410000 */
[----:B------:R-:W-:-:S04]  /*49b0*/  FFMA R32, -R23, R23, R2 ;  /* 0x0000001717207223 */ /* 0x000fc80000000102 */
[----:B------:R-:W-:-:S07]  /*49c0*/  FFMA R32, R32, R0, R23 ;  /* 0x0000000020207223 */ /* 0x000fce0000000017 */
.L_x_158:
[----:B------:R-:W-:Y:S05]  /*49d0*/  BSYNC.RECONVERGENT B0 ;  /* 0x0000000000007941 */ /* 0x000fea0003800200 */
.L_x_156:
        /* <DEDUP_REMOVED lines=19> */
.L_x_162:
[----:B------:R-:W-:Y:S05]  /*4b10*/  BSYNC.RECONVERGENT B5 ;  /* 0x0000000000057941 */ /* 0x000fea0003800200 */
.L_x_161:
        /* <DEDUP_REMOVED lines=14> */
.L_x_164:
[----:B------:R-:W-:Y:S05]  /*4c00*/  BSYNC.RECONVERGENT B5 ;  /* 0x0000000000057941 */ /* 0x000fea0003800200 */
.L_x_163:
        /* <DEDUP_REMOVED lines=15> */
.L_x_166:
[----:B------:R-:W-:Y:S05]  /*4d00*/  BSYNC.RECONVERGENT B5 ;  /* 0x0000000000057941 */ /* 0x000fea0003800200 */
.L_x_165:
        /* <DEDUP_REMOVED lines=14> */
.L_x_168:
[----:B------:R-:W-:Y:S05]  /*4df0*/  BSYNC.RECONVERGENT B5 ;  /* 0x0000000000057941 */ /* 0x000fea0003800200 */
.L_x_167:
[----:B------:R-:W-:-:S07]  /*4e00*/  FADD R10, R10, R0 ;  /* 0x000000000a0a7221 */ /* 0x000fce0000000000 */
.L_x_160:
[----:B------:R-:W-:Y:S05]  /*4e10*/  BSYNC.RECONVERGENT B4 ;  /* 0x0000000000047941 */ /* 0x000fea0003800200 */
.L_x_159:
        /* <DEDUP_REMOVED lines=9> */
[----:B------:R-:W-:Y:S02]  /*4eb0*/  IADD3.X R17, PT, PT, RZ, R17, RZ, P4, !PT ;  /* 0x00000011ff117210 */ /* 0x000fe400027fe4ff */
[----:B------:R-:W-:Y:S01]  /*4ec0*/  IADD3 R8, PT, PT, R8, 0x4, RZ ;  /* 0x0000000408087810 */ /* 0x000fe20007ffe0ff */
[----:B------:R-:W-:Y:S06]  /*4ed0*/  @P0 BRA `(.L_x_169) ;  /* 0xffffffe800200947 */ /* 0x000fec000383ffff */
.L_x_116:
[----:B------:R-:W-:Y:S05]  /*4ee0*/  BSYNC.RECONVERGENT B3 ;  /* 0x0000000000037941 */ /* 0x000fea0003800200 */
.L_x_115:
        /* <DEDUP_REMOVED lines=29> */
.L_x_173:
[----:B-1----:R-:W-:Y:S01]  /*50c0*/  FMUL.FTZ R23, R2, R25 ;  /* 0x0000001902177220 */ /* 0x002fe20000410000 */
[----:B------:R-:W-:-:S03]  /*50d0*/  FMUL.FTZ R0, R25, 0.5 ;  /* 0x3f00000019007820 */ /* 0x000fc60000410000 */
[----:B------:R-:W-:-:S04]  /*50e0*/  FFMA R32, -R23, R23, R2 ;  /* 0x0000001717207223 */ /* 0x000fc80000000102 */
[----:B------:R-:W-:-:S07]  /*50f0*/  FFMA R32, R32, R0, R23 ;  /* 0x0000000020207223 */ /* 0x000fce0000000017 */
.L_x_174:
[----:B------:R-:W-:Y:S05]  /*5100*/  BSYNC.RECONVERGENT B0 ;  /* 0x0000000000007941 */ /* 0x000fea0003800200 */
.L_x_172:
        /* <DEDUP_REMOVED lines=23> */
.L_x_178:
[----:B------:R-:W-:Y:S05]  /*5280*/  BSYNC.RECONVERGENT B5 ;  /* 0x0000000000057941 */ /* 0x000fea0003800200 */
.L_x_177:
        /* <DEDUP_REMOVED lines=14> */
.L_x_180:
[----:B------:R-:W-:Y:S05]  /*5370*/  BSYNC.RECONVERGENT B5 ;  /* 0x0000000000057941 */ /* 0x000fea0003800200 */
.L_x_179:
        /* <DEDUP_REMOVED lines=15> */
.L_x_182:
[----:B------:R-:W-:Y:S05]  /*5470*/  BSYNC.RECONVERGENT B5 ;  /* 0x0000000000057941 */ /* 0x000fea0003800200 */
.L_x_181:
        /* <DEDUP_REMOVED lines=14> */
.L_x_184:
[----:B------:R-:W-:Y:S05]  /*5560*/  BSYNC.RECONVERGENT B5 ;  /* 0x0000000000057941 */ /* 0x000fea0003800200 */
.L_x_183:
[----:B------:R-:W-:-:S07]  /*5570*/  FADD R10, R10, R0 ;  /* 0x000000000a0a7221 */ /* 0x000fce0000000000 */
.L_x_176:
[----:B------:R-:W-:Y:S05]  /*5580*/  BSYNC.RECONVERGENT B4 ;  /* 0x0000000000047941 */ /* 0x000fea0003800200 */
.L_x_175:
        /* <DEDUP_REMOVED lines=18> */
.L_x_186:
[----:B------:R-:W-:Y:S01]  /*56b0*/  FMUL.FTZ R17, R2, R23 ;  /* 0x0000001702117220 */ /* 0x000fe20000410000 */
[----:B------:R-:W-:-:S03]  /*56c0*/  FMUL.FTZ R0, R23, 0.5 ;  /* 0x3f00000017007820 */ /* 0x000fc60000410000 */
[----:B------:R-:W-:-:S04]  /*56d0*/  FFMA R16, -R17, R17, R2 ;  /* 0x0000001111107223 */ /* 0x000fc80000000102 */
[----:B------:R-:W-:-:S07]  /*56e0*/  FFMA R16, R16, R0, R17 ;  /* 0x0000000010107223 */ /* 0x000fce0000000011 */
.L_x_187:
[----:B------:R-:W-:Y:S05]  /*56f0*/  BSYNC.RECONVERGENT B0 ;  /* 0x0000000000007941 */ /* 0x000fea0003800200 */
.L_x_185:
        /* <DEDUP_REMOVED lines=21> */
.L_x_191:
[----:B------:R-:W-:Y:S05]  /*5850*/  BSYNC.RECONVERGENT B5 ;  /* 0x0000000000057941 */ /* 0x000fea0003800200 */
.L_x_190:
        /* <DEDUP_REMOVED lines=14> */
.L_x_193:
[----:B------:R-:W-:Y:S05]  /*5940*/  BSYNC.RECONVERGENT B5 ;  /* 0x0000000000057941 */ /* 0x000fea0003800200 */
.L_x_192:
        /* <DEDUP_REMOVED lines=15> */
.L_x_195:
[----:B------:R-:W-:Y:S05]  /*5a40*/  BSYNC.RECONVERGENT B5 ;  /* 0x0000000000057941 */ /* 0x000fea0003800200 */
.L_x_194:
        /* <DEDUP_REMOVED lines=14> */
.L_x_197:
[----:B------:R-:W-:Y:S05]  /*5b30*/  BSYNC.RECONVERGENT B5 ;  /* 0x0000000000057941 */ /* 0x000fea0003800200 */
.L_x_196:
[----:B------:R-:W-:-:S07]  /*5b40*/  FADD R10, R10, R0 ;  /* 0x000000000a0a7221 */ /* 0x000fce0000000000 */
.L_x_189:
[----:B------:R-:W-:Y:S05]  /*5b50*/  BSYNC.RECONVERGENT B4 ;  /* 0x0000000000047941 */ /* 0x000fea0003800200 */
.L_x_188:
[----:B------:R-:W-:-:S07]  /*5b60*/  IADD3 R8, PT, PT, R8, 0x2, RZ ;  /* 0x0000000208087810 */ /* 0x000fce0007ffe0ff */
.L_x_171:
[----:B------:R-:W-:Y:S05]  /*5b70*/  BSYNC.RECONVERGENT B3 ;  /* 0x0000000000037941 */ /* 0x000fea0003800200 */
.L_x_170:
        /* <DEDUP_REMOVED lines=10> */
[----:B--2---:R-:W-:-:S06]  /*5c20*/  IMAD.WIDE.U32 R18, R8, 0x4, R18 ;  /* 0x0000000408127825 */ /* 0x004fcc00078e0012 */
        /* <DEDUP_REMOVED lines=16> */
.L_x_199:
[----:B-1----:R-:W-:Y:S01]  /*5d30*/  FMUL.FTZ R11, R2, R13 ;  /* 0x0000000d020b7220 */ /* 0x002fe20000410000 */
[----:B------:R-:W-:-:S03]  /*5d40*/  FMUL.FTZ R13, R13, 0.5 ;  /* 0x3f0000000d0d7820 */ /* 0x000fc60000410000 */
[----:B------:R-:W-:-:S04]  /*5d50*/  FFMA R0, -R11, R11, R2 ;  /* 0x0000000b0b007223 */ /* 0x000fc80000000102 */
[----:B------:R-:W-:-:S07]  /*5d60*/  FFMA R11, R0, R13, R11 ;  /* 0x0000000d000b7223 */ /* 0x000fce000000000b */
.L_x_200:
[----:B------:R-:W-:Y:S05]  /*5d70*/  BSYNC.RECONVERGENT B0 ;  /* 0x0000000000007941 */ /* 0x000fea0003800200 */
.L_x_198:
        /* <DEDUP_REMOVED lines=22> */
.L_x_202:
[----:B------:R-:W-:Y:S05]  /*5ee0*/  BSYNC.RECONVERGENT B3 ;  /* 0x0000000000037941 */ /* 0x000fea0003800200 */
.L_x_201:
        /* <DEDUP_REMOVED lines=14> */
.L_x_204:
[----:B------:R-:W-:Y:S05]  /*5fd0*/  BSYNC.RECONVERGENT B3 ;  /* 0x0000000000037941 */ /* 0x000fea0003800200 */
.L_x_203:
        /* <DEDUP_REMOVED lines=15> */
.L_x_206:
[----:B------:R-:W-:Y:S05]  /*60d0*/  BSYNC.RECONVERGENT B3 ;  /* 0x0000000000037941 */ /* 0x000fea0003800200 */
.L_x_205:
        /* <DEDUP_REMOVED lines=14> */
.L_x_208:
[----:B------:R-:W-:Y:S05]  /*61c0*/  BSYNC.RECONVERGENT B3 ;  /* 0x0000000000037941 */ /* 0x000fea0003800200 */
.L_x_207:
[----:B------:R-:W-:-:S07]  /*61d0*/  FADD R10, R10, R0 ;  /* 0x000000000a0a7221 */ /* 0x000fce0000000000 */
.L_x_114:
[----:B------:R-:W-:Y:S05]  /*61e0*/  BSYNC.RECONVERGENT B2 ;  /* 0x0000000000027941 */ /* 0x000fea0003800200 */
.L_x_113:
[----:B-----5:R-:W0:Y:S08]  /*61f0*/  LDC.64 R4, c[0x0][0x398] ;  /* 0x0000e600ff047b82 */ /* 0x020e300000000a00 */
[----:B------:R-:W1:Y:S01]  /*6200*/  LDC.64 R12, c[0x0][0x3a0] ;  /* 0x0000e800ff0c7b82 */ /* 0x000e620000000a00 */
[----:B0-----:R-:W-:-:S05]  /*6210*/  IMAD.WIDE R4, R3, 0x4, R4 ;  /* 0x0000000403047825 */ /* 0x001fca00078e0204 */
[----:B------:R-:W2:Y:S02]  /*6220*/  LDG.E R0, desc[UR16][R4.64] ;  /* 0x0000001004007981 */ /* 0x000ea4000c1e1900 */
[----:B--2---:R-:W-:Y:S01]  /*6230*/  FADD R11, R0, R7 ;  /* 0x00000007000b7221 */ /* 0x004fe20000000000 */
[C---:B-1----:R-:W-:Y:S02]  /*6240*/  IMAD.WIDE R6, R3.reuse, 0x4, R12 ;  /* 0x0000000403067825 */ /* 0x042fe400078e020c */
[----:B------:R-:W0:Y:S02]  /*6250*/  LDC.64 R12, c[0x0][0x3a8] ;  /* 0x0000ea00ff0c7b82 */ /* 0x000e240000000a00 */
[----:B------:R-:W-:Y:S04]  /*6260*/  STG.E desc[UR16][R4.64], R11 ;  /* 0x0000000b04007986 */ /* 0x000fe8000c101910 */
[----:B------:R-:W2:Y:S01]  /*6270*/  LDG.E R0, desc[UR16][R6.64] ;  /* 0x0000001006007981 */ /* 0x000ea2000c1e1900 */
[----:B0-----:R-:W-:-:S04]  /*6280*/  IMAD.WIDE R2, R3, 0x4, R12 ;  /* 0x0000000403027825 */ /* 0x001fc800078e020c */
[----:B--2---:R-:W-:-:S05]  /*6290*/  FADD R9, R0, R9 ;  /* 0x0000000900097221 */ /* 0x004fca0000000000 */
[----:B------:R-:W-:Y:S04]  /*62a0*/  STG.E desc[UR16][R6.64], R9 ;  /* 0x0000000906007986 */ /* 0x000fe8000c101910 */
[----:B------:R-:W2:Y:S02]  /*62b0*/  LDG.E R13, desc[UR16][R2.64] ;  /* 0x00000010020d7981 */ /* 0x000ea4000c1e1900 */
[----:B--2---:R-:W-:-:S05]  /*62c0*/  FADD R13, R13, R10 ;  /* 0x0000000a0d0d7221 */ /* 0x004fca0000000000 */
[----:B------:R-:W-:Y:S01]  /*62d0*/  STG.E desc[UR16][R2.64], R13 ;  /* 0x0000000d02007986 */ /* 0x000fe2000c101910 */
[----:B------:R-:W-:Y:S05]  /*62e0*/  EXIT ;  /* 0x000000000000794d */ /* 0x000fea0003800000 */
        .weak           $__internal_0_$__cuda_sm20_sqrt_rn_f32_slowpath
        .type           $__internal_0_$__cuda_sm20_sqrt_rn_f32_slowpath,@function
        .size           $__internal_0_$__cuda_sm20_sqrt_rn_f32_slowpath,($__internal_1_$__cuda_sm3x_div_rn_noftz_f32_slowpath - $__internal_0_$__cuda_sm20_sqrt_rn_f32_slowpath)
$__internal_0_$__cuda_sm20_sqrt_rn_f32_slowpath:
[----:B------:R-:W-:-:S13]  /*62f0*/  LOP3.LUT P0, RZ, R2, 0x7fffffff, RZ, 0xc0, !PT ;  /* 0x7fffffff02ff7812 */ /* 0x000fda000780c0ff */
[----:B------:R-:W-:Y:S01]  /*6300*/  @!P0 MOV R23, R2 ;  /* 0x0000000200178202 */ /* 0x000fe20000000f00 */
[----:B------:R-:W-:Y:S06]  /*6310*/  @!P0 BRA `(.L_x_209) ;  /* 0x0000000000408947 */ /* 0x000fec0003800000 */
[----:B------:R-:W-:-:S13]  /*6320*/  FSETP.GEU.FTZ.AND P0, PT, R2, RZ, PT ;  /* 0x000000ff0200720b */ /* 0x000fda0003f1e000 */
[----:B------:R-:W-:Y:S01]  /*6330*/  @!P0 MOV R23, 0x7fffffff ;  /* 0x7fffffff00178802 */ /* 0x000fe20000000f00 */
[----:B------:R-:W-:Y:S06]  /*6340*/  @!P0 BRA `(.L_x_209) ;  /* 0x0000000000348947 */ /* 0x000fec0003800000 */
[----:B------:R-:W-:-:S13]  /*6350*/  FSETP.GTU.FTZ.AND P0, PT, |R2|, +INF , PT ;  /* 0x7f8000000200780b */ /* 0x000fda0003f1c200 */
[----:B------:R-:W-:Y:S01]  /*6360*/  @P0 FADD.FTZ R23, R2, 1 ;  /* 0x3f80000002170421 */ /* 0x000fe20000010000 */
[----:B------:R-:W-:Y:S06]  /*6370*/  @P0 BRA `(.L_x_209) ;  /* 0x0000000000280947 */ /* 0x000fec0003800000 */
[----:B------:R-:W-:-:S13]  /*6380*/  FSETP.NEU.FTZ.AND P0, PT, |R2|, +INF , PT ;  /* 0x7f8000000200780b */ /* 0x000fda0003f1d200 */
[----:B------:R-:W-:-:S04]  /*6390*/  @P0 FFMA R28, R2, 1.84467440737095516160e+19, RZ ;  /* 0x5f800000021c0823 */ /* 0x000fc800000000ff */
[----:B------:R-:W0:Y:S02]  /*63a0*/  @P0 MUFU.RSQ R29, R28 ;  /* 0x0000001c001d0308 */ /* 0x000e240000001400 */
[----:B0-----:R-:W-:Y:S01]  /*63b0*/  @P0 FMUL.FTZ R27, R28, R29 ;  /* 0x0000001d1c1b0220 */ /* 0x001fe20000410000 */
[----:B------:R-:W-:-:S03]  /*63c0*/  @P0 FMUL.FTZ R22, R29, 0.5 ;  /* 0x3f0000001d160820 */ /* 0x000fc60000410000 */
[----:B------:R-:W-:-:S04]  /*63d0*/  @P0 FADD.FTZ R23, -R27, -RZ ;  /* 0x800000ff1b170221 */ /* 0x000fc80000010100 */
[----:B------:R-:W-:Y:S01]  /*63e0*/  @P0 FFMA R30, R27, R23, R28 ;  /* 0x000000171b1e0223 */ /* 0x000fe2000000001c */
[----:B------:R-:W-:-:S03]  /*63f0*/  @!P0 MOV R23, R2 ;  /* 0x0000000200178202 */ /* 0x000fc60000000f00 */
[----:B------:R-:W-:-:S04]  /*6400*/  @P0 FFMA R22, R30, R22, R27 ;  /* 0x000000161e160223 */ /* 0x000fc8000000001b */
[----:B------:R-:W-:-:S07]  /*6410*/  @P0 FMUL.FTZ R23, R22, 2.3283064365386962891e-10 ;  /* 0x2f80000016170820 */ /* 0x000fce0000410000 */
.L_x_209:
[----:B------:R-:W-:Y:S01]  /*6420*/  HFMA2 R29, -RZ, RZ, 0, 0 ;  /* 0x00000000ff1d7431 */ /* 0x000fe200000001ff */
[----:B------:R-:W-:-:S04]  /*6430*/  MOV R28, R0 ;  /* 0x00000000001c7202 */ /* 0x000fc80000000f00 */
[----:B------:R-:W-:Y:S05]  /*6440*/  RET.REL.NODEC R28 `(_Z10attractorsPfS_S_S_S_S_S_ifff) ;  /* 0xffffff981cec7950 */ /* 0x000fea0003c3ffff */
        .weak           $__internal_1_$__cuda_sm3x_div_rn_noftz_f32_slowpath
        .type           $__internal_1_$__cuda_sm3x_div_rn_noftz_f32_slowpath,@function
        .size           $__internal_1_$__cuda_sm3x_div_rn_noftz_f32_slowpath,(.L_x_228 - $__internal_1_$__cuda_sm3x_div_rn_noftz_f32_slowpath)
$__internal_1_$__cuda_sm3x_div_rn_noftz_f32_slowpath:
[----:B------:R-:W-:Y:S01]  /*6450*/  SHF.R.U32.HI R22, RZ, 0x17, R0 ;  /* 0x00000017ff167819 */ /* 0x000fe20000011600 */
[----:B------:R-:W-:Y:S01]  /*6460*/  BSSY.RECONVERGENT B0, `(.L_x_210) ;  /* 0x0000062000007945 */ /* 0x000fe20003800200 */
[----:B------:R-:W-:Y:S02]  /*6470*/  SHF.R.U32.HI R29, RZ, 0x17, R28 ;  /* 0x00000017ff1d7819 */ /* 0x000fe4000001161c */
[----:B------:R-:W-:Y:S02]  /*6480*/  LOP3.LUT R22, R22, 0xff, RZ, 0xc0, !PT ;  /* 0x000000ff16167812 */ /* 0x000fe400078ec0ff */
[----:B------:R-:W-:Y:S02]  /*6490*/  LOP3.LUT R29, R29, 0xff, RZ, 0xc0, !PT ;  /* 0x000000ff1d1d7812 */ /* 0x000fe400078ec0ff */
[----:B------:R-:W-:Y:S02]  /*64a0*/  IADD3 R27, PT, PT, R22, -0x1, RZ ;  /* 0xffffffff161b7810 */ /* 0x000fe40007ffe0ff */
[----:B------:R-:W-:-:S02]  /*64b0*/  IADD3 R30, PT, PT, R29, -0x1, RZ ;  /* 0xffffffff1d1e7810 */ /* 0x000fc40007ffe0ff */
[----:B------:R-:W-:-:S04]  /*64c0*/  ISETP.GT.U32.AND P0, PT, R27, 0xfd, PT ;  /* 0x000000fd1b00780c */ /* 0x000fc80003f04070 */
[----:B------:R-:W-:-:S13]  /*64d0*/  ISETP.GT.U32.OR P0, PT, R30, 0xfd, P0 ;  /* 0x000000fd1e00780c */ /* 0x000fda0000704470 */
[----:B------:R-:W-:Y:S01]  /*64e0*/  @!P0 MOV R23, RZ ;  /* 0x000000ff00178202 */ /* 0x000fe20000000f00 */
[----:B------:R-:W-:Y:S06]  /*64f0*/  @!P0 BRA `(.L_x_211) ;  /* 0x00000000005c8947 */ /* 0x000fec0003800000 */
[----:B------:R-:W-:Y:S02]  /*6500*/  FSETP.GTU.FTZ.AND P0, PT, |R28|, +INF , PT ;  /* 0x7f8000001c00780b */ /* 0x000fe40003f1c200 */
[----:B------:R-:W-:-:S04]  /*6510*/  FSETP.GTU.FTZ.AND P1, PT, |R0|, +INF , PT ;  /* 0x7f8000000000780b */ /* 0x000fc80003f3c200 */
[----:B------:R-:W-:-:S13]  /*6520*/  PLOP3.LUT P0, PT, P0, P1, PT, 0xf8, 0x8f ;  /* 0x00000000008f781c */ /* 0x000fda0000703f70 */
[----:B------:R-:W-:Y:S05]  /*6530*/  @P0 BRA `(.L_x_212) ;  /* 0x00000004004c0947 */ /* 0x000fea0003800000 */
[----:B------:R-:W-:-:S13]  /*6540*/  LOP3.LUT P0, RZ, R0, 0x7fffffff, R28, 0xc8, !PT ;  /* 0x7fffffff00ff7812 */ /* 0x000fda000780c81c */
[----:B------:R-:W-:Y:S05]  /*6550*/  @!P0 BRA `(.L_x_213) ;  /* 0x00000004003c8947 */ /* 0x000fea0003800000 */
[----:B------:R-:W-:Y:S02]  /*6560*/  FSETP.NEU.FTZ.AND P1, PT, |R28|, +INF , PT ;  /* 0x7f8000001c00780b */ /* 0x000fe40003f3d200 */
[----:B------:R-:W-:Y:S02]  /*6570*/  FSETP.NEU.FTZ.AND P2, PT, |R0|, +INF , PT ;  /* 0x7f8000000000780b */ /* 0x000fe40003f5d200 */
[----:B------:R-:W-:-:S11]  /*6580*/  FSETP.NEU.FTZ.AND P0, PT, |R28|, +INF , PT ;  /* 0x7f8000001c00780b */ /* 0x000fd60003f1d200 */
[----:B------:R-:W-:Y:S05]  /*6590*/  @!P2 BRA !P1, `(.L_x_213) ;  /* 0x00000004002ca947 */ /* 0x000fea0004800000 */
[----:B------:R-:W-:-:S04]  /*65a0*/  LOP3.LUT P1, RZ, R28, 0x7fffffff, RZ, 0xc0, !PT ;  /* 0x7fffffff1cff7812 */ /* 0x000fc8000782c0ff */
[----:B------:R-:W-:-:S13]  /*65b0*/  PLOP3.LUT P1, PT, P2, P1, PT, 0x2f, 0xf2 ;  /* 0x0000000000f2781c */ /* 0x000fda0001722577 */
[----:B------:R-:W-:Y:S05]  /*65c0*/  @P1 BRA `(.L_x_214) ;  /* 0x0000000400181947 */ /* 0x000fea0003800000 */
[----:B------:R-:W-:-:S04]  /*65d0*/  LOP3.LUT P1, RZ, R0, 0x7fffffff, RZ, 0xc0, !PT ;  /* 0x7fffffff00ff7812 */ /* 0x000fc8000782c0ff */
[----:B------:R-:W-:-:S13]  /*65e0*/  PLOP3.LUT P0, PT, P0, P1, PT, 0x2f, 0xf2 ;  /* 0x0000000000f2781c */ /* 0x000fda0000702577 */
[----:B------:R-:W-:Y:S05]  /*65f0*/  @P0 BRA `(.L_x_215) ;  /* 0x0000000400000947 */ /* 0x000fea0003800000 */
[----:B------:R-:W-:Y:S02]  /*6600*/  ISETP.GE.AND P0, PT, R30, RZ, PT ;  /* 0x000000ff1e00720c */ /* 0x000fe40003f06270 */
[----:B------:R-:W-:-:S11]  /*6610*/  ISETP.GE.AND P1, PT, R27, RZ, PT ;  /* 0x000000ff1b00720c */ /* 0x000fd60003f26270 */
[----:B------:R-:W-:Y:S01]  /*6620*/  @P0 MOV R23, RZ ;  /* 0x000000ff00170202 */ /* 0x000fe20000000f00 */
[----:B------:R-:W-:Y:S01]  /*6630*/  @!P0 FFMA R28, R28, 1.84467440737095516160e+19, RZ ;  /* 0x5f8000001c1c8823 */ /* 0x000fe200000000ff */
[----:B------:R-:W-:Y:S01]  /*6640*/  @!P0 MOV R23, 0xffffffc0 ;  /* 0xffffffc000178802 */ /* 0x000fe20000000f00 */
[----:B------:R-:W-:-:S03]  /*6650*/  @!P1 FFMA R0, R0, 1.84467440737095516160e+19, RZ ;  /* 0x5f80000000009823 */ /* 0x000fc600000000ff */
[----:B------:R-:W-:-:S07]  /*6660*/  @!P1 IADD3 R23, PT, PT, R23, 0x40, RZ ;  /* 0x0000004017179810 */ /* 0x000fce0007ffe0ff */
.L_x_211:
[----:B------:R-:W-:Y:S01]  /*6670*/  LEA R27, R22, 0xc0800000, 0x17 ;  /* 0xc0800000161b7811 */ /* 0x000fe200078eb8ff */
[----:B------:R-:W-:Y:S01]  /*6680*/  BSSY.RECONVERGENT B1, `(.L_x_216) ;  /* 0x0000036000017945 */ /* 0x000fe20003800200 */
[----:B------:R-:W-:Y:S02]  /*6690*/  IADD3 R29, PT, PT, R29, -0x7f, RZ ;  /* 0xffffff811d1d7810 */ /* 0x000fe40007ffe0ff */
[----:B------:R-:W-:-:S03]  /*66a0*/  IADD3 R34, PT, PT, -R27, R0, RZ ;  /* 0x000000001b227210 */ /* 0x000fc60007ffe1ff */
[----:B------:R-:W-:Y:S01]  /*66b0*/  IMAD R0, R29, -0x800000, R28 ;  /* 0xff8000001d007824 */ /* 0x000fe200078e021c */
[----:B------:R-:W0:Y:S01]  /*66c0*/  MUFU.RCP R30, R34 ;  /* 0x00000022001e7308 */ /* 0x000e220000001000 */
[----:B------:R-:W-:-:S04]  /*66d0*/  FADD.FTZ R27, -R34, -RZ ;  /* 0x800000ff221b7221 */ /* 0x000fc80000010100 */
[----:B0-----:R-:W-:-:S04]  /*66e0*/  FFMA R31, R30, R27, 1 ;  /* 0x3f8000001e1f7423 */ /* 0x001fc8000000001b */
[----:B------:R-:W-:-:S04]  /*66f0*/  FFMA R31, R30, R31, R30 ;  /* 0x0000001f1e1f7223 */ /* 0x000fc8000000001e */
[----:B------:R-:W-:-:S04]  /*6700*/  FFMA R28, R0, R31, RZ ;  /* 0x0000001f001c7223 */ /* 0x000fc800000000ff */
[----:B------:R-:W-:-:S04]  /*6710*/  FFMA R30, R27, R28, R0 ;  /* 0x0000001c1b1e7223 */ /* 0x000fc80000000000 */
[----:B------:R-:W-:Y:S01]  /*6720*/  FFMA R30, R31, R30, R28 ;  /* 0x0000001e1f1e7223 */ /* 0x000fe2000000001c */
[----:B------:R-:W-:-:S03]  /*6730*/  IADD3 R28, PT, PT, R29, 0x7f, -R22 ;  /* 0x0000007f1d1c7810 */ /* 0x000fc60007ffe816 */
[----:B------:R-:W-:Y:S01]  /*6740*/  FFMA R27, R27, R30, R0 ;  /* 0x0000001e1b1b7223 */ /* 0x000fe20000000000 */
[----:B------:R-:W-:-:S03]  /*6750*/  IADD3 R23, PT, PT, R28, R23, RZ ;  /* 0x000000171c177210 */ /* 0x000fc60007ffe0ff */
[----:B------:R-:W-:-:S05]  /*6760*/  FFMA R0, R31, R27, R30 ;  /* 0x0000001b1f007223 */ /* 0x000fca000000001e */
[----:B------:R-:W-:-:S04]  /*6770*/  SHF.R.U32.HI R22, RZ, 0x17, R0 ;  /* 0x00000017ff167819 */ /* 0x000fc80000011600 */
[----:B------:R-:W-:-:S04]  /*6780*/  LOP3.LUT R22, R22, 0xff, RZ, 0xc0, !PT ;  /* 0x000000ff16167812 */ /* 0x000fc800078ec0ff */
[----:B------:R-:W-:-:S04]  /*6790*/  IADD3 R22, PT, PT, R22, R23, RZ ;  /* 0x0000001716167210 */ /* 0x000fc80007ffe0ff */
[----:B------:R-:W-:-:S04]  /*67a0*/  IADD3 R28, PT, PT, R22, -0x1, RZ ;  /* 0xffffffff161c7810 */ /* 0x000fc80007ffe0ff */
[----:B------:R-:W-:-:S13]  /*67b0*/  ISETP.GE.U32.AND P0, PT, R28, 0xfe, PT ;  /* 0x000000fe1c00780c */ /* 0x000fda0003f06070 */
[----:B------:R-:W-:Y:S05]  /*67c0*/  @!P0 BRA `(.L_x_217) ;  /* 0x0000000000808947 */ /* 0x000fea0003800000 */
[----:B------:R-:W-:-:S13]  /*67d0*/  ISETP.GT.AND P0, PT, R22, 0xfe, PT ;  /* 0x000000fe1600780c */ /* 0x000fda0003f04270 */
[----:B------:R-:W-:Y:S05]  /*67e0*/  @P0 BRA `(.L_x_218) ;  /* 0x00000000006c0947 */ /* 0x000fea0003800000 */
[----:B------:R-:W-:-:S13]  /*67f0*/  ISETP.GE.AND P0, PT, R22, 0x1, PT ;  /* 0x000000011600780c */ /* 0x000fda0003f06270 */
[----:B------:R-:W-:Y:S05]  /*6800*/  @P0 BRA `(.L_x_219) ;  /* 0x0000000000740947 */ /* 0x000fea0003800000 */
[----:B------:R-:W-:Y:S02]  /*6810*/  ISETP.GE.AND P0, PT, R22, -0x18, PT ;  /* 0xffffffe81600780c */ /* 0x000fe40003f06270 */
[----:B------:R-:W-:-:S11]  /*6820*/  LOP3.LUT R0, R0, 0x80000000, RZ, 0xc0, !PT ;  /* 0x8000000000007812 */ /* 0x000fd600078ec0ff */
[----:B------:R-:W-:Y:S05]  /*6830*/  @!P0 BRA `(.L_x_219) ;  /* 0x0000000000688947 */ /* 0x000fea0003800000 */
[CCC-:B------:R-:W-:Y:S01]  /*6840*/  FFMA.RZ R23, R31.reuse, R27.reuse, R30.reuse ;  /* 0x0000001b1f177223 */ /* 0x1c0fe2000000c01e */
[CCC-:B------:R-:W-:Y:S01]  /*6850*/  FFMA.RP R28, R31.reuse, R27.reuse, R30.reuse ;  /* 0x0000001b1f1c7223 */ /* 0x1c0fe2000000801e */
[----:B------:R-:W-:Y:S01]  /*6860*/  FFMA.RM R31, R31, R27, R30 ;  /* 0x0000001b1f1f7223 */ /* 0x000fe2000000401e */
[C---:B------:R-:W-:Y:S02]  /*6870*/  IADD3 R27, PT, PT, R22.reuse, 0x20, RZ ;  /* 0x00000020161b7810 */ /* 0x040fe40007ffe0ff */
[----:B------:R-:W-:Y:S02]  /*6880*/  LOP3.LUT R23, R23, 0x7fffff, RZ, 0xc0, !PT ;  /* 0x007fffff17177812 */ /* 0x000fe400078ec0ff */
[C---:B------:R-:W-:Y:S02]  /*6890*/  ISETP.NE.AND P2, PT, R22.reuse, RZ, PT ;  /* 0x000000ff1600720c */ /* 0x040fe40003f45270 */
[----:B------:R-:W-:Y:S02]  /*68a0*/  LOP3.LUT R30, R23, 0x800000, RZ, 0xfc, !PT ;  /* 0x00800000171e7812 */ /* 0x000fe400078efcff */
[----:B------:R-:W-:-:S02]  /*68b0*/  ISETP.NE.AND P1, PT, R22, RZ, PT ;  /* 0x000000ff1600720c */ /* 0x000fc40003f25270 */
[----:B------:R-:W-:Y:S02]  /*68c0*/  IADD3 R22, PT, PT, -R22, RZ, RZ ;  /* 0x000000ff16167210 */ /* 0x000fe40007ffe1ff */
[----:B------:R-:W-:Y:S02]  /*68d0*/  SHF.L.U32 R27, R30, R27, RZ ;  /* 0x0000001b1e1b7219 */ /* 0x000fe400000006ff */
[----:B------:R-:W-:Y:S02]  /*68e0*/  FSETP.NEU.FTZ.AND P0, PT, R28, R31, PT ;  /* 0x0000001f1c00720b */ /* 0x000fe40003f1d000 */
[----:B------:R-:W-:Y:S02]  /*68f0*/  SEL R23, R22, RZ, P2 ;  /* 0x000000ff16177207 */ /* 0x000fe40001000000 */
[----:B------:R-:W-:Y:S02]  /*6900*/  ISETP.NE.AND P1, PT, R27, RZ, P1 ;  /* 0x000000ff1b00720c */ /* 0x000fe40000f25270 */
[----:B------:R-:W-:-:S02]  /*6910*/  SHF.R.U32.HI R27, RZ, R23, R30 ;  /* 0x00000017ff1b7219 */ /* 0x000fc4000001161e */
[----:B------:R-:W-:Y:S02]  /*6920*/  PLOP3.LUT P0, PT, P0, P1, PT, 0xf8, 0x8f ;  /* 0x00000000008f781c */ /* 0x000fe40000703f70 */
[----:B------:R-:W-:Y:S02]  /*6930*/  SHF.R.U32.HI R23, RZ, 0x1, R27 ;  /* 0x00000001ff177819 */ /* 0x000fe4000001161b */
[----:B------:R-:W-:-:S04]  /*6940*/  SEL R22, RZ, 0x1, !P0 ;  /* 0x00000001ff167807 */ /* 0x000fc80004000000 */
[----:B------:R-:W-:-:S04]  /*6950*/  LOP3.LUT R22, R22, 0x1, R23, 0xf8, !PT ;  /* 0x0000000116167812 */ /* 0x000fc800078ef817 */
[----:B------:R-:W-:-:S04]  /*6960*/  LOP3.LUT R22, R22, R27, RZ, 0xc0, !PT ;  /* 0x0000001b16167212 */ /* 0x000fc800078ec0ff */
[----:B------:R-:W-:-:S04]  /*6970*/  IADD3 R23, PT, PT, R23, R22, RZ ;  /* 0x0000001617177210 */ /* 0x000fc80007ffe0ff */
[----:B------:R-:W-:Y:S01]  /*6980*/  LOP3.LUT R0, R23, R0, RZ, 0xfc, !PT ;  /* 0x0000000017007212 */ /* 0x000fe200078efcff */
[----:B------:R-:W-:Y:S06]  /*6990*/  BRA `(.L_x_219) ;  /* 0x0000000000107947 */ /* 0x000fec0003800000 */
.L_x_218:
[----:B------:R-:W-:-:S04]  /*69a0*/  LOP3.LUT R0, R0, 0x80000000, RZ, 0xc0, !PT ;  /* 0x8000000000007812 */ /* 0x000fc800078ec0ff */
[----:B------:R-:W-:Y:S01]  /*69b0*/  LOP3.LUT R0, R0, 0x7f800000, RZ, 0xfc, !PT ;  /* 0x7f80000000007812 */ /* 0x000fe200078efcff */
[----:B------:R-:W-:Y:S06]  /*69c0*/  BRA `(.L_x_219) ;  /* 0x0000000000047947 */ /* 0x000fec0003800000 */
.L_x_217:
[----:B------:R-:W-:-:S07]  /*69d0*/  LEA R0, R23, R0, 0x17 ;  /* 0x0000000017007211 */ /* 0x000fce00078eb8ff */
.L_x_219:
[----:B------:R-:W-:Y:S05]  /*69e0*/  BSYNC.RECONVERGENT B1 ;  /* 0x0000000000017941 */ /* 0x000fea0003800200 */
.L_x_216:
[----:B------:R-:W-:Y:S05]  /*69f0*/  BRA `(.L_x_220) ;  /* 0x0000000000207947 */ /* 0x000fea0003800000 */
.L_x_215:
[----:B------:R-:W-:-:S04]  /*6a00*/  LOP3.LUT R0, R0, 0x80000000, R28, 0x48, !PT ;  /* 0x8000000000007812 */ /* 0x000fc800078e481c */
[----:B------:R-:W-:Y:S01]  /*6a10*/  LOP3.LUT R0, R0, 0x7f800000, RZ, 0xfc, !PT ;  /* 0x7f80000000007812 */ /* 0x000fe200078efcff */
[----:B------:R-:W-:Y:S06]  /*6a20*/  BRA `(.L_x_220) ;  /* 0x0000000000147947 */ /* 0x000fec0003800000 */
.L_x_214:
[----:B------:R-:W-:Y:S01]  /*6a30*/  LOP3.LUT R0, R0, 0x80000000, R28, 0x48, !PT ;  /* 0x8000000000007812 */ /* 0x000fe200078e481c */
[----:B------:R-:W-:Y:S06]  /*6a40*/  BRA `(.L_x_220) ;  /* 0x00000000000c7947 */ /* 0x000fec0003800000 */
.L_x_213:
[----:B------:R-:W0:Y:S01]  /*6a50*/  MUFU.RSQ R0, -QNAN ;  /* 0xffc0000000007908 */ /* 0x000e220000001400 */
[----:B------:R-:W-:Y:S05]  /*6a60*/  BRA `(.L_x_220) ;  /* 0x0000000000047947 */ /* 0x000fea0003800000 */
.L_x_212:
[----:B------:R-:W-:-:S07]  /*6a70*/  FADD.FTZ R0, R28, R0 ;  /* 0x000000001c007221 */ /* 0x000fce0000010000 */
.L_x_220:
[----:B------:R-:W-:Y:S05]  /*6a80*/  BSYNC.RECONVERGENT B0 ;  /* 0x0000000000007941 */ /* 0x000fea0003800200 */
.L_x_210:
[----:B------:R-:W-:Y:S01]  /*6a90*/  HFMA2 R23, -RZ, RZ, 0, 0 ;  /* 0x00000000ff177431 */ /* 0x000fe200000001ff */
[----:B------:R-:W-:-:S04]  /*6aa0*/  MOV R22, R2 ;  /* 0x0000000200167202 */ /* 0x000fc80000000f00 */
[----:B0-----:R-:W-:Y:S05]  /*6ab0*/  RET.REL.NODEC R22 `(_Z10attractorsPfS_S_S_S_S_S_ifff) ;  /* 0xffffff9416507950 */ /* 0x001fea0003c3ffff */
.L_x_221:
        /* <DEDUP_REMOVED lines=12> */
.L_x_228:


//--------------------- .text._Z22frottementFluideAvancePfS_S_S_S_S_S_S_S_S_iffff --------------------------
	.section	.text._Z22frottementFluideAvancePfS_S_S_S_S_S_S_S_S_iffff,"ax",@progbits
	.align	128
        .global         _Z22frottementFluideAvancePfS_S_S_S_S_S_S_S_S_iffff
        .type           _Z22frottementFluideAvancePfS_S_S_S_S_S_S_S_S_iffff,@function
        .size           _Z22frottementFluideAvancePfS_S_S_S_S_S_S_S_S_iffff,(.L_x_231 - _Z22frottementFluideAvancePfS_S_S_S_S_S_S_S_S_iffff)
        .other          _Z22frottementFluideAvancePfS_S_S_S_S_S_S_S_S_iffff,@"STO_CUDA_ENTRY STV_DEFAULT"
_Z22frottementFluideAvancePfS_S_S_S_S_S_S_S_S_iffff:
.text._Z22frottementFluideAvancePfS_S_S_S_S_S_S_S_S_iffff:
        /* <DEDUP_REMOVED lines=9> */
[----:B------:R-:W1:Y:S07]  /*0090*/  LDCU.64 UR4, c[0x0][0x358] ;  /* 0x00006b00ff0477ac */ /* 0x000e6e0008000a00 */
[----:B------:R-:W2:Y:S08]  /*00a0*/  LDC.64 R10, c[0x0][0x3a0] ;  /* 0x0000e800ff0a7b82 */ /* 0x000eb00000000a00 */
[----:B------:R-:W3:Y:S08]  /*00b0*/  LDC.64 R8, c[0x0][0x398] ;  /* 0x0000e600ff087b82 */ /* 0x000ef00000000a00 */
[----:B------:R-:W4:Y:S01]  /*00c0*/  LDC.64 R12, c[0x0][0x3a8] ;  /* 0x0000ea00ff0c7b82 */ /* 0x000f220000000a00 */
[----:B0-----:R-:W-:-:S07]  /*00d0*/  IMAD.WIDE R6, R0, 0x4, R6 ;  /* 0x0000000400067825 */ /* 0x001fce00078e0206 */
[----:B------:R-:W0:Y:S01]  /*00e0*/  LDC.64 R4, c[0x0][0x3b0] ;  /* 0x0000ec00ff047b82 */ /* 0x000e220000000a00 */
[----:B-1----:R1:W5:Y:S01]  /*00f0*/  LDG.E R14, desc[UR4][R6.64] ;  /* 0x00000004060e7981 */ /* 0x002362000c1e1900 */
[C---:B--2---:R-:W-:Y:S01]  /*0100*/  IMAD.WIDE R10, R0.reuse, 0x4, R10 ;  /* 0x00000004000a7825 */ /* 0x044fe200078e020a */
[----:B------:R-:W-:Y:S01]  /*0110*/  UMOV UR6, 0x51eb851f ;  /* 0x51eb851f00067882 */ /* 0x000fe20000000000 */
[----:B------:R-:W-:Y:S01]  /*0120*/  UMOV UR7, 0x40291eb8 ;  /* 0x40291eb800077882 */ /* 0x000fe20000000000 */
[----:B------:R-:W2:Y:S02]  /*0130*/  LDCU.64 UR8, c[0x0][0x3d8] ;  /* 0x00007b00ff0877ac */ /* 0x000ea40008000a00 */
[----:B------:R-:W2:Y:S01]  /*0140*/  LDG.E R2, desc[UR4][R10.64] ;  /* 0x000000040a027981 */ /* 0x000ea2000c1e1900 */
[C---:B---3--:R-:W-:Y:S01]  /*0150*/  IMAD.WIDE R8, R0.reuse, 0x4, R8 ;  /* 0x0000000400087825 */ /* 0x048fe200078e0208 */
[----:B-1----:R-:W1:Y:S04]  /*0160*/  LDC.64 R6, c[0x0][0x3b8] ;  /* 0x0000ee00ff067b82 */ /* 0x002e680000000a00 */
[----:B------:R-:W3:Y:S01]  /*0170*/  LDG.E R18, desc[UR4][R8.64] ;  /* 0x0000000408127981 */ /* 0x000ee2000c1e1900 */
[----:B----4-:R-:W-:-:S05]  /*0180*/  IMAD.WIDE R12, R0, 0x4, R12 ;  /* 0x00000004000c7825 */ /* 0x010fca00078e020c */
[----:B------:R-:W4:Y:S01]  /*0190*/  LDG.E R3, desc[UR4][R12.64] ;  /* 0x000000040c037981 */ /* 0x000f22000c1e1900 */
[----:B0-----:R-:W-:-:S05]  /*01a0*/  IMAD.WIDE R4, R0, 0x4, R4 ;  /* 0x0000000400047825 */ /* 0x001fca00078e0204 */
[----:B------:R-:W4:Y:S01]  /*01b0*/  LDG.E R19, desc[UR4][R4.64] ;  /* 0x0000000404137981 */ /* 0x000f22000c1e1900 */
[----:B-1----:R-:W-:Y:S01]  /*01c0*/  IMAD.WIDE R6, R0, 0x4, R6 ;  /* 0x0000000400067825 */ /* 0x002fe200078e0206 */
[----:B-----5:R-:W0:Y:S02]  /*01d0*/  F2F.F64.F32 R14, R14 ;  /* 0x0000000e000e7310 */ /* 0x020e240000201800 */
[C---:B0-----:R-:W-:Y:S01]  /*01e0*/  DMUL R16, R14.reuse, UR6 ;  /* 0x000000060e107c28 */ /* 0x041fe20008000000 */
[----:B------:R-:W0:Y:S01]  /*01f0*/  LDCU UR6, c[0x0][0x3d4] ;  /* 0x00007a80ff0677ac */ /* 0x000e220008000800 */
[----:B--2---:R-:W-:Y:S01]  /*0200*/  FMUL R11, R2, R2 ;  /* 0x00000002020b7220 */ /* 0x004fe20000400000 */
[C---:B---3--:R-:W-:Y:S01]  /*0210*/  FMUL R10, R18.reuse, 0.5 ;  /* 0x3f000000120a7820 */ /* 0x048fe20000400000 */
[----:B------:R-:W1:Y:S04]  /*0220*/  LDCU UR7, c[0x0][0x3e0] ;  /* 0x00007c00ff0777ac */ /* 0x000e680008000800 */
[----:B------:R-:W-:Y:S01]  /*0230*/  DMUL R8, R14, R16 ;  /* 0x000000100e087228 */ /* 0x000fe20000000000 */
[----:B------:R-:W-:Y:S01]  /*0240*/  FFMA R18, R18, R18, R11 ;  /* 0x0000001212127223 */ /* 0x000fe2000000000b */
[----:B------:R-:W-:-:S03]  /*0250*/  FMUL R10, R10, UR8 ;  /* 0x000000080a0a7c20 */ /* 0x000fc60008400000 */
[----:B----4-:R-:W-:-:S05]  /*0260*/  FFMA R18, R3, R3, R18 ;  /* 0x0000000303127223 */ /* 0x010fca0000000012 */
[----:B------:R-:W2:Y:S01]  /*0270*/  F2F.F32.F64 R8, R8 ;  /* 0x0000000800087310 */ /* 0x000ea20000301000 */
[----:B0-----:R-:W-:Y:S01]  /*0280*/  FMUL R11, R10, UR6 ;  /* 0x000000060a0b7c20 */ /* 0x001fe20008400000 */
[----:B------:R-:W-:-:S04]  /*0290*/  FMUL R18, R18, R18 ;  /* 0x0000001212127220 */ /* 0x000fc80000400000 */
[----:B------:R-:W-:-:S04]  /*02a0*/  FMUL R11, R18, R11 ;  /* 0x0000000b120b7220 */ /* 0x000fc80000400000 */
[----:B--2---:R-:W-:Y:S02]  /*02b0*/  FFMA R19, R8, -R11, R19 ;  /* 0x8000000b08137223 */ /* 0x004fe40000000013 */
[----:B------:R-:W0:Y:S03]  /*02c0*/  LDC.64 R10, c[0x0][0x3c0] ;  /* 0x0000f000ff0a7b82 */ /* 0x000e260000000a00 */
[----:B------:R-:W-:Y:S04]  /*02d0*/  STG.E desc[UR4][R4.64], R19 ;  /* 0x0000001304007986 */ /* 0x000fe8000c101904 */
[----:B------:R-:W2:Y:S01]  /*02e0*/  LDG.E R13, desc[UR4][R6.64] ;  /* 0x00000004060d7981 */ /* 0x000ea2000c1e1900 */
[----:B------:R-:W-:-:S04]  /*02f0*/  FMUL R2, R2, 0.5 ;  /* 0x3f00000002027820 */ /* 0x000fc80000400000 */
[----:B------:R-:W-:-:S04]  /*0300*/  FMUL R2, R2, UR9 ;  /* 0x0000000902027c20 */ /* 0x000fc80008400000 */
[----:B------:R-:W-:-:S04]  /*0310*/  FMUL R9, R2, UR6 ;  /* 0x0000000602097c20 */ /* 0x000fc80008400000 */
[----:B------:R-:W-:Y:S01]  /*0320*/  FMUL R9, R18, R9 ;  /* 0x0000000912097220 */ /* 0x000fe20000400000 */
[----:B0-----:R-:W-:-:S04]  /*0330*/  IMAD.WIDE R10, R0, 0x4, R10 ;  /* 0x00000004000a7825 */ /* 0x001fc800078e020a */
[----:B--2---:R-:W-:-:S05]  /*0340*/  FFMA R9, R8, -R9, R13 ;  /* 0x8000000908097223 */ /* 0x004fca000000000d */
[----:B------:R-:W-:Y:S04]  /*0350*/  STG.E desc[UR4][R6.64], R9 ;  /* 0x0000000906007986 */ /* 0x000fe8000c101904 */
[----:B------:R-:W2:Y:S01]  /*0360*/  LDG.E R13, desc[UR4][R10.64] ;  /* 0x000000040a0d7981 */ /* 0x000ea2000c1e1900 */
[----:B------:R-:W-:-:S04]  /*0370*/  FMUL R3, R3, 0.5 ;  /* 0x3f00000003037820 */ /* 0x000fc80000400000 */
[----:B-1----:R-:W-:-:S04]  /*0380*/  FMUL R3, R3, UR7 ;  /* 0x0000000703037c20 */ /* 0x002fc80008400000 */
[----:B------:R-:W-:-:S04]  /*0390*/  FMUL R3, R3, UR6 ;  /* 0x0000000603037c20 */ /* 0x000fc80008400000 */
[----:B------:R-:W-:-:S04]  /*03a0*/  FMUL R3, R18, R3 ;  /* 0x0000000312037220 */ /* 0x000fc80000400000 */
[----:B--2---:R-:W-:-:S05]  /*03b0*/  FFMA R3, R8, -R3, R13 ;  /* 0x8000000308037223 */ /* 0x004fca000000000d */
[----:B------:R-:W-:Y:S01]  /*03c0*/  STG.E desc[UR4][R10.64], R3 ;  /* 0x000000030a007986 */ /* 0x000fe2000c101904 */
[----:B------:R-:W-:Y:S05]  /*03d0*/  EXIT ;  /* 0x000000000000794d */ /* 0x000fea0003800000 */
.L_x_222:
        /* <DEDUP_REMOVED lines=10> */
.L_x_231:


//--------------------- .text._Z16frottementFluidePfS_S_S_S_S_S_S_S_iff --------------------------
	.section	.text._Z16frottementFluidePfS_S_S_S_S_S_S_S_iff,"ax",@progbits
	.align	128
        .global         _Z16frottementFluidePfS_S_S_S_S_S_S_S_iff
        .type           _Z16frottementFluidePfS_S_S_S_S_S_S_S_iff,@function
        .size           _Z16frottementFluidePfS_S_S_S_S_S_S_S_iff,(.L_x_232 - _Z16frottementFluidePfS_S_S_S_S_S_S_S_iff)
        .other          _Z16frottementFluidePfS_S_S_S_S_S_S_S_iff,@"STO_CUDA_ENTRY STV_DEFAULT"
_Z16frottementFluidePfS_S_S_S_S_S_S_S_iff:
.text._Z16frottementFluidePfS_S_S_S_S_S_S_S_iff:
        /* <DEDUP_REMOVED lines=13> */
[----:B------:R-:W5:Y:S01]  /*00d0*/  LDC.64 R6, c[0x0][0x3a0] ;  /* 0x0000e800ff067b82 */ /* 0x000f620000000a00 */
[----:B0-----:R-:W-:-:S07]  /*00e0*/  IMAD.WIDE R4, R0, 0x4, R4 ;  /* 0x0000000400047825 */ /* 0x001fce00078e0204 */
[----:B------:R-:W0:Y:S01]  /*00f0*/  LDC.64 R8, c[0x0][0x3a8] ;  /* 0x0000ea00ff087b82 */ /* 0x000e220000000a00 */
[----:B-1----:R-:W2:Y:S01]  /*0100*/  LDG.E R4, desc[UR4][R4.64] ;  /* 0x0000000404047981 */ /* 0x002ea2000c1e1900 */
[----:B---3--:R-:W-:-:S06]  /*0110*/  IMAD.WIDE R2, R0, 0x4, R2 ;  /* 0x0000000400027825 */ /* 0x008fcc00078e0202 */
[----:B------:R-:W1:Y:S01]  /*0120*/  LDC.64 R10, c[0x0][0x3b8] ;  /* 0x0000ee00ff0a7b82 */ /* 0x000e620000000a00 */
[----:B------:R-:W3:Y:S01]  /*0130*/  LDG.E R12, desc[UR4][R2.64] ;  /* 0x00000004020c7981 */ /* 0x000ee2000c1e1900 */
[----:B-----5:R-:W-:-:S06]  /*0140*/  IMAD.WIDE R6, R0, 0x4, R6 ;  /* 0x0000000400067825 */ /* 0x020fcc00078e0206 */
[----:B------:R-:W5:Y:S01]  /*0150*/  LDG.E R6, desc[UR4][R6.64] ;  /* 0x0000000406067981 */ /* 0x000f62000c1e1900 */
[----:B--2---:R-:W-:-:S04]  /*0160*/  FMUL R13, R4, UR6 ;  /* 0x00000006040d7c20 */ /* 0x004fc80008400000 */
[----:B------:R-:W-:-:S04]  /*0170*/  FMUL R13, R4, R13 ;  /* 0x0000000d040d7220 */ /* 0x000fc80000400000 */
[----:B----4-:R-:W-:Y:S01]  /*0180*/  FFMA R13, R4, UR7, R13 ;  /* 0x00000007040d7c23 */ /* 0x010fe2000800000d */
[----:B0-----:R-:W-:-:S04]  /*0190*/  IMAD.WIDE R4, R0, 0x4, R8 ;  /* 0x0000000400047825 */ /* 0x001fc800078e0208 */
[----:B---3--:R-:W-:Y:S01]  /*01a0*/  FADD R13, -R13, R12 ;  /* 0x0000000c0d0d7221 */ /* 0x008fe20000000100 */
[----:B-1----:R-:W-:Y:S01]  /*01b0*/  IMAD.WIDE R8, R0, 0x4, R10 ;  /* 0x0000000400087825 */ /* 0x002fe200078e020a */
[----:B------:R-:W2:Y:S01]  /*01c0*/  LDG.E R4, desc[UR4][R4.64] ;  /* 0x0000000404047981 */ /* 0x000ea2000c1e1900 */
[----:B------:R-:W0:Y:S03]  /*01d0*/  LDC.64 R10, c[0x0][0x3c0] ;  /* 0x0000f000ff0a7b82 */ /* 0x000e260000000a00 */
[----:B------:R-:W-:Y:S04]  /*01e0*/  STG.E desc[UR4][R2.64], R13 ;  /* 0x0000000d02007986 */ /* 0x000fe8000c101904 */
[----:B------:R-:W3:Y:S01]  /*01f0*/  LDG.E R12, desc[UR4][R8.64] ;  /* 0x00000004080c7981 */ /* 0x000ee2000c1e1900 */
[----:B-----5:R-:W-:-:S04]  /*0200*/  FMUL R15, R6, UR6 ;  /* 0x00000006060f7c20 */ /* 0x020fc80008400000 */
[----:B------:R-:W-:-:S04]  /*0210*/  FMUL R15, R6, R15 ;  /* 0x0000000f060f7220 */ /* 0x000fc80000400000 */
[----:B------:R-:W-:Y:S01]  /*0220*/  FFMA R15, R6, UR7, R15 ;  /* 0x00000007060f7c23 */ /* 0x000fe2000800000f */
[----:B0-----:R-:W-:-:S04]  /*0230*/  IMAD.WIDE R6, R0, 0x4, R10 ;  /* 0x0000000400067825 */ /* 0x001fc800078e020a */
[----:B---3--:R-:W-:-:S05]  /*0240*/  FADD R15, -R15, R12 ;  /* 0x0000000c0f0f7221 */ /* 0x008fca0000000100 */
[----:B------:R-:W-:Y:S04]  /*0250*/  STG.E desc[UR4][R8.64], R15 ;  /* 0x0000000f08007986 */ /* 0x000fe8000c101904 */
[----:B------:R-:W3:Y:S01]  /*0260*/  LDG.E R0, desc[UR4][R6.64] ;  /* 0x0000000406007981 */ /* 0x000ee2000c1e1900 */
[----:B--2---:R-:W-:-:S04]  /*0270*/  FMUL R5, R4, UR6 ;  /* 0x0000000604057c20 */ /* 0x004fc80008400000 */
[----:B------:R-:W-:-:S04]  /*0280*/  FMUL R5, R4, R5 ;  /* 0x0000000504057220 */ /* 0x000fc80000400000 */
[----:B------:R-:W-:-:S04]  /*0290*/  FFMA R5, R4, UR7, R5 ;  /* 0x0000000704057c23 */ /* 0x000fc80008000005 */
[----:B---3--:R-:W-:-:S05]  /*02a0*/  FADD R5, -R5, R0 ;  /* 0x0000000005057221 */ /* 0x008fca0000000100 */
[----:B------:R-:W-:Y:S01]  /*02b0*/  STG.E desc[UR4][R6.64], R5 ;  /* 0x0000000506007986 */ /* 0x000fe2000c101904 */
[----:B------:R-:W-:Y:S05]  /*02c0*/  EXIT ;  /* 0x000000000000794d */ /* 0x000fea0003800000 */
.L_x_223:
        /* <DEDUP_REMOVED lines=11> */
.L_x_232:


//--------------------- .text._Z16pousseeArchimedePfS_S_S_S_S_S_ifffff --------------------------
	.section	.text._Z16pousseeArchimedePfS_S_S_S_S_S_ifffff,"ax",@progbits
	.align	128
        .global         _Z16pousseeArchimedePfS_S_S_S_S_S_ifffff
        .type           _Z16pousseeArchimedePfS_S_S_S_S_S_ifffff,@function
        .size           _Z16pousseeArchimedePfS_S_S_S_S_S_ifffff,(.L_x_233 - _Z16pousseeArchimedePfS_S_S_S_S_S_ifffff)
        .other          _Z16pousseeArchimedePfS_S_S_S_S_S_ifffff,@"STO_CUDA_ENTRY STV_DEFAULT"
_Z16pousseeArchimedePfS_S_S_S_S_S_ifffff:
.text._Z16pousseeArchimedePfS_S_S_S_S_S_ifffff:
        /* <DEDUP_REMOVED lines=10> */
[----:B------:R-:W2:Y:S01]  /*00a0*/  LDC.64 R2, c[0x0][0x398] ;  /* 0x0000e600ff027b82 */ /* 0x000ea20000000a00 */
[----:B------:R-:W-:Y:S01]  /*00b0*/  UMOV UR6, 0x8bf258bf ;  /* 0x8bf258bf00067882 */ /* 0x000fe20000000000 */
[----:B------:R-:W-:-:S06]  /*00c0*/  UMOV UR7, 0x4010bf25 ;  /* 0x4010bf2500077882 */ /* 0x000fcc0000000000 */
[----:B------:R-:W3:Y:S01]  /*00d0*/  LDC.64 R18, c[0x0][0x3c0] ;  /* 0x0000f000ff127b82 */ /* 0x000ee20000000a00 */
[----:B0-----:R-:W-:-:S05]  /*00e0*/  IMAD.WIDE R6, R0, 0x4, R6 ;  /* 0x0000000400067825 */ /* 0x001fca00078e0206 */
[----:B-1----:R0:W4:Y:S01]  /*00f0*/  LDG.E R8, desc[UR4][R6.64] ;  /* 0x0000000406087981 */ /* 0x002122000c1e1900 */
[----:B--2---:R-:W-:-:S05]  /*0100*/  IMAD.WIDE R2, R0, 0x4, R2 ;  /* 0x0000000400027825 */ /* 0x004fca00078e0202 */
[----:B------:R-:W2:Y:S01]  /*0110*/  LDG.E R13, desc[UR4][R2.64] ;  /* 0x00000004020d7981 */ /* 0x000ea2000c1e1900 */
[----:B0-----:R-:W0:Y:S02]  /*0120*/  LDC.64 R6, c[0x0][0x3a0] ;  /* 0x0000e800ff067b82 */ /* 0x001e240000000a00 */
[----:B0-----:R-:W-:Y:S01]  /*0130*/  IMAD.WIDE R6, R0, 0x4, R6 ;  /* 0x0000000400067825 */ /* 0x001fe200078e0206 */
[----:B----4-:R-:W0:Y:S02]  /*0140*/  F2F.F64.F32 R8, R8 ;  /* 0x0000000800087310 */ /* 0x010e240000201800 */
[C---:B0-----:R-:W-:Y:S01]  /*0150*/  DMUL R4, R8.reuse, UR6 ;  /* 0x0000000608047c28 */ /* 0x041fe20008000000 */
[----:B------:R-:W0:Y:S07]  /*0160*/  LDCU UR6, c[0x0][0x3bc] ;  /* 0x00007780ff0677ac */ /* 0x000e2e0008000800 */
[----:B------:R-:W-:-:S02]  /*0170*/  DMUL R10, R8, R4 ;  /* 0x00000004080a7228 */ /* 0x000fc40000000000 */
[----:B------:R-:W0:Y:S06]  /*0180*/  LDC.64 R4, c[0x0][0x3c8] ;  /* 0x0000f200ff047b82 */ /* 0x000e2c0000000a00 */
[----:B------:R-:W-:-:S10]  /*0190*/  DMUL R10, R8, R10 ;  /* 0x0000000a080a7228 */ /* 0x000fd40000000000 */
[----:B------:R-:W1:Y:S01]  /*01a0*/  F2F.F32.F64 R10, R10 ;  /* 0x0000000a000a7310 */ /* 0x000e620000301000 */
[----:B0-----:R-:W-:-:S04]  /*01b0*/  FMUL R9, R4, UR6 ;  /* 0x0000000604097c20 */ /* 0x001fc80008400000 */
[----:B-1----:R-:W-:Y:S02]  /*01c0*/  FMUL R12, R10, R9 ;  /* 0x000000090a0c7220 */ /* 0x002fe40000400000 */
[----:B------:R-:W0:Y:S02]  /*01d0*/  LDC.64 R8, c[0x0][0x3a8] ;  /* 0x0000ea00ff087b82 */ /* 0x000e240000000a00 */
[----:B--2---:R-:W-:-:S05]  /*01e0*/  FFMA R13, -R12, R5, R13 ;  /* 0x000000050c0d7223 */ /* 0x004fca000000010d */
[----:B------:R-:W-:Y:S04]  /*01f0*/  STG.E desc[UR4][R2.64], R13 ;  /* 0x0000000d02007986 */ /* 0x000fe8000c101904 */
[----:B------:R-:W2:Y:S01]  /*0200*/  LDG.E R17, desc[UR4][R6.64] ;  /* 0x0000000406117981 */ /* 0x000ea2000c1e1900 */
[----:B---3--:R-:W-:-:S04]  /*0210*/  FMUL R15, R4, R18 ;  /* 0x00000012040f7220 */ /* 0x008fc80000400000 */
[----:B------:R-:W-:Y:S01]  /*0220*/  FMUL R12, R10, R15 ;  /* 0x0000000f0a0c7220 */ /* 0x000fe20000400000 */
[----:B0-----:R-:W-:-:S04]  /*0230*/  IMAD.WIDE R8, R0, 0x4, R8 ;  /* 0x0000000400087825 */ /* 0x001fc800078e0208 */
[----:B--2---:R-:W-:-:S05]  /*0240*/  FFMA R17, -R12, R5, R17 ;  /* 0x000000050c117223 */ /* 0x004fca0000000111 */
[----:B------:R-:W-:Y:S04]  /*0250*/  STG.E desc[UR4][R6.64], R17 ;  /* 0x0000001106007986 */ /* 0x000fe8000c101904 */
[----:B------:R-:W2:Y:S01]  /*0260*/  LDG.E R15, desc[UR4][R8.64] ;  /* 0x00000004080f7981 */ /* 0x000ea2000c1e1900 */
[----:B------:R-:W-:-:S04]  /*0270*/  FMUL R11, R4, R19 ;  /* 0x00000013040b7220 */ /* 0x000fc80000400000 */
[----:B------:R-:W-:-:S04]  /*0280*/  FMUL R10, R10, R11 ;  /* 0x0000000b0a0a7220 */ /* 0x000fc80000400000 */
[----:B--2---:R-:W-:-:S05]  /*0290*/  FFMA R15, -R10, R5, R15 ;  /* 0x000000050a0f7223 */ /* 0x004fca000000010f */
[----:B------:R-:W-:Y:S01]  /*02a0*/  STG.E desc[UR4][R8.64], R15 ;  /* 0x0000000f08007986 */ /* 0x000fe2000c101904 */
[----:B------:R-:W-:Y:S05]  /*02b0*/  EXIT ;  /* 0x000000000000794d */ /* 0x000fea0003800000 */
.L_x_224:
        /* <DEDUP_REMOVED lines=12> */
.L_x_233:


//--------------------- .text._Z22forceMassiqueConstantePfS_S_S_ifff --------------------------
	.section	.text._Z22forceMassiqueConstantePfS_S_S_ifff,"ax",@progbits
	.align	128
        .global         _Z22forceMassiqueConstantePfS_S_S_ifff
        .type           _Z22forceMassiqueConstantePfS_S_S_ifff,@function
        .size           _Z22forceMassiqueConstantePfS_S_S_ifff,(.L_x_234 - _Z22forceMassiqueConstantePfS_S_S_ifff)
        .other          _Z22forceMassiqueConstantePfS_S_S_ifff,@"STO_CUDA_ENTRY STV_DEFAULT"
_Z22forceMassiqueConstantePfS_S_S_ifff:
.text._Z22forceMassiqueConstantePfS_S_S_ifff:
        /* <DEDUP_REMOVED lines=11> */
[----:B------:R-:W3:Y:S08]  /*00b0*/  LDC.64 R4, c[0x0][0x380] ;  /* 0x0000e000ff047b82 */ /* 0x000ef00000000a00 */
[----:B------:R-:W4:Y:S01]  /*00c0*/  LDC.64 R6, c[0x0][0x388] ;  /* 0x0000e200ff067b82 */ /* 0x000f220000000a00 */
[----:B0-----:R-:W-:-:S05]  /*00d0*/  IMAD.WIDE R2, R11, 0x4, R2 ;  /* 0x000000040b027825 */ /* 0x001fca00078e0202 */
[----:B-1----:R-:W2:Y:S01]  /*00e0*/  LDG.E R0, desc[UR4][R2.64] ;  /* 0x0000000402007981 */ /* 0x002ea2000c1e1900 */
[----:B---3--:R-:W-:-:S05]  /*00f0*/  IMAD.WIDE R4, R11, 0x4, R4 ;  /* 0x000000040b047825 */ /* 0x008fca00078e0204 */
[----:B------:R-:W2:Y:S01]  /*0100*/  LDG.E R9, desc[UR4][R4.64] ;  /* 0x0000000404097981 */ /* 0x000ea2000c1e1900 */
[----:B----4-:R-:W-:-:S04]  /*0110*/  IMAD.WIDE R6, R11, 0x4, R6 ;  /* 0x000000040b067825 */ /* 0x010fc800078e0206 */
[----:B--2---:R-:W-:Y:S01]  /*0120*/  FFMA R13, R0, UR6, R9 ;  /* 0x00000006000d7c23 */ /* 0x004fe20008000009 */
[----:B------:R-:W0:Y:S01]  /*0130*/  LDCU.64 UR6, c[0x0][0x3a8] ;  /* 0x00007500ff0677ac */ /* 0x000e220008000a00 */
[----:B------:R-:W1:Y:S03]  /*0140*/  LDC.64 R8, c[0x0][0x390] ;  /* 0x0000e400ff087b82 */ /* 0x000e660000000a00 */
[----:B------:R-:W-:Y:S04]  /*0150*/  STG.E desc[UR4][R4.64], R13 ;  /* 0x0000000d04007986 */ /* 0x000fe8000c101904 */
[----:B------:R-:W0:Y:S01]  /*0160*/  LDG.E R15, desc[UR4][R6.64] ;  /* 0x00000004060f7981 */ /* 0x000e22000c1e1900 */
[----:B-1----:R-:W-:-:S04]  /*0170*/  IMAD.WIDE R2, R11, 0x4, R8 ;  /* 0x000000040b027825 */ /* 0x002fc800078e0208 */
[----:B0-----:R-:W-:-:S05]  /*0180*/  FFMA R15, R0, UR6, R15 ;  /* 0x00000006000f7c23 */ /* 0x001fca000800000f */
[----:B------:R-:W-:Y:S04]  /*0190*/  STG.E desc[UR4][R6.64], R15 ;  /* 0x0000000f06007986 */ /* 0x000fe8000c101904 */
[----:B------:R-:W2:Y:S02]  /*01a0*/  LDG.E R9, desc[UR4][R2.64] ;  /* 0x0000000402097981 */ /* 0x000ea4000c1e1900 */
[----:B--2---:R-:W-:-:S05]  /*01b0*/  FFMA R9, R0, UR7, R9 ;  /* 0x0000000700097c23 */ /* 0x004fca0008000009 */
[----:B------:R-:W-:Y:S01]  /*01c0*/  STG.E desc[UR4][R2.64], R9 ;  /* 0x0000000902007986 */ /* 0x000fe2000c101904 */
[----:B------:R-:W-:Y:S05]  /*01d0*/  EXIT ;  /* 0x000000000000794d */ /* 0x000fea0003800000 */
.L_x_225:
        /* <DEDUP_REMOVED lines=10> */
.L_x_234:


//--------------------- .text._Z14forceConstantePfS_S_ifff --------------------------
	.section	.text._Z14forceConstantePfS_S_ifff,"ax",@progbits
	.align	128
        .global         _Z14forceConstantePfS_S_ifff
        .type           _Z14forceConstantePfS_S_ifff,@function
        .size           _Z14forceConstantePfS_S_ifff,(.L_x_235 - _Z14forceConstantePfS_S_ifff)
        .other          _Z14forceConstantePfS_S_ifff,@"STO_CUDA_ENTRY STV_DEFAULT"
_Z14forceConstantePfS_S_ifff:
.text._Z14forceConstantePfS_S_ifff:
        /* <DEDUP_REMOVED lines=15> */
[----:B---3--:R-:W-:-:S04]  /*00f0*/  IMAD.WIDE R4, R9, 0x4, R4 ;  /* 0x0000000409047825 */ /* 0x008fc800078e0204 */
[----:B--2---:R-:W-:Y:S01]  /*0100*/  FADD R11, R0, UR6 ;  /* 0x00000006000b7e21 */ /* 0x004fe20008000000 */
[----:B------:R-:W0:Y:S04]  /*0110*/  LDCU.64 UR6, c[0x0][0x3a0] ;  /* 0x00007400ff0677ac */ /* 0x000e280008000a00 */
[----:B------:R-:W-:Y:S04]  /*0120*/  STG.E desc[UR4][R2.64], R11 ;  /* 0x0000000b02007986 */ /* 0x000fe8000c101904 */
[----:B------:R-:W0:Y:S01]  /*0130*/  LDG.E R0, desc[UR4][R4.64] ;  /* 0x0000000404007981 */ /* 0x000e22000c1e1900 */
[----:B----4-:R-:W-:-:S04]  /*0140*/  IMAD.WIDE R6, R9, 0x4, R6 ;  /* 0x0000000409067825 */ /* 0x010fc800078e0206 */
[----:B0-----:R-:W-:-:S05]  /*0150*/  FADD R13, R0, UR6 ;  /* 0x00000006000d7e21 */ /* 0x001fca0008000000 */
[----:B------:R-:W-:Y:S04]  /*0160*/  STG.E desc[UR4][R4.64], R13 ;  /* 0x0000000d04007986 */ /* 0x000fe8000c101904 */
[----:B------:R-:W2:Y:S02]  /*0170*/  LDG.E R0, desc[UR4][R6.64] ;  /* 0x0000000406007981 */ /* 0x000ea4000c1e1900 */
[----:B--2---:R-:W-:-:S05]  /*0180*/  FADD R9, R0, UR7 ;  /* 0x0000000700097e21 */ /* 0x004fca0008000000 */
[----:B------:R-:W-:Y:S01]  /*0190*/  STG.E desc[UR4][R6.64], R9 ;  /* 0x0000000906007986 */ /* 0x000fe2000c101904 */
[----:B------:R-:W-:Y:S05]  /*01a0*/  EXIT ;  /* 0x000000000000794d */ /* 0x000fea0003800000 */
.L_x_226:
        /* <DEDUP_REMOVED lines=13> */
.L_x_235:


//--------------------- .nv.shared.reserved.0     --------------------------
	.section	.nv.shared.reserved.0,"aw",@nobits
	.weak		__nv_reservedSMEM_offset_0_alias
	.size		__nv_reservedSMEM_offset_0_alias, 0, 64
	.other		__nv_reservedSMEM_offset_0_alias,@"STO_CUDA_RESERVED_SHARED STV_DEFAULT"
__nv_reservedSMEM_offset_0_alias:
	.zero		0
	.zero		64


//--------------------- .nv.constant0._Z13dynamicSchemePfS_S_S_S_S_S_S_S_S_fj --------------------------
	.section	.nv.constant0._Z13dynamicSchemePfS_S_S_S_S_S_S_S_S_fj,"a",@progbits
	.sectionflags	@""
	.align	4
.nv.constant0._Z13dynamicSchemePfS_S_S_S_S_S_S_S_S_fj:
	.zero		984


//--------------------- .nv.constant0._Z10attractorsPfS_S_S_S_S_S_ifff --------------------------
	.section	.nv.constant0._Z10attractorsPfS_S_S_S_S_S_ifff,"a",@progbits
	.sectionflags	@""
	.align	4
.nv.constant0._Z10attractorsPfS_S_S_S_S_S_ifff:
	.zero		968


//--------------------- .nv.constant0._Z22frottementFluideAvancePfS_S_S_S_S_S_S_S_S_iffff --------------------------
	.section	.nv.constant0._Z22frottementFluideAvancePfS_S_S_S_S_S_S_S_S_iffff,"a",@progbits
	.sectionflags	@""
	.align	4
.nv.constant0._Z22frottementFluideAvancePfS_S_S_S_S_S_S_S_S_iffff:
	.zero		996


//--------------------- .nv.constant0._Z16frottementFluidePfS_S_S_S_S_S_S_S_iff --------------------------
	.section	.nv.constant0._Z16frottementFluidePfS_S_S_S_S_S_S_S_iff,"a",@progbits
	.sectionflags	@""
	.align	4
.nv.constant0._Z16frottementFluidePfS_S_S_S_S_S_S_S_iff:
	.zero		980


//--------------------- .nv.constant0._Z16pousseeArchimedePfS_S_S_S_S_S_ifffff --------------------------
	.section	.nv.constant0._Z16pousseeArchimedePfS_S_S_S_S_S_ifffff,"a",@progbits
	.sectionflags	@""
	.align	4
.nv.constant0._Z16pousseeArchimedePfS_S_S_S_S_S_ifffff:
	.zero		976


//--------------------- .nv.constant0._Z22forceMassiqueConstantePfS_S_S_ifff --------------------------
	.section	.nv.constant0._Z22forceMassiqueConstantePfS_S_S_ifff,"a",@progbits
	.sectionflags	@""
	.align	4
.nv.constant0._Z22forceMassiqueConstantePfS_S_S_ifff:
	.zero		944


//--------------------- .nv.constant0._Z14forceConstantePfS_S_ifff --------------------------
	.section	.nv.constant0._Z14forceConstantePfS_S_ifff,"a",@progbits
	.sectionflags	@""
	.align	4
.nv.constant0._Z14forceConstantePfS_S_ifff:
	.zero		936


//--------------------- SYMBOLS --------------------------

	.type		.nv.reservedSmem.offset0,@object
	.size		.nv.reservedSmem.offset0,0x4
